//
// Generated by NVIDIA NVVM Compiler
//
// Compiler Build ID: CL-36424714
// Cuda compilation tools, release 13.0, V13.0.88
// Based on NVVM 20.0.0
//

.version 9.0
.target sm_100
.address_size 64

	// .globl	ttm_squeeze_batch_f32
// _ZZ21ttm_squeeze_batch_f32PKfS0_S0_PKiS0_S0_S0_S0_iiiPfS3_E9seed_ok_i has been demoted
.extern .shared .align 16 .b8 __ttm_smem[];

.visible .entry ttm_squeeze_batch_f32(
	.param .u64 .ptr .align 1 ttm_squeeze_batch_f32_param_0,
	.param .u64 .ptr .align 1 ttm_squeeze_batch_f32_param_1,
	.param .u64 .ptr .align 1 ttm_squeeze_batch_f32_param_2,
	.param .u64 .ptr .align 1 ttm_squeeze_batch_f32_param_3,
	.param .u64 .ptr .align 1 ttm_squeeze_batch_f32_param_4,
	.param .u64 .ptr .align 1 ttm_squeeze_batch_f32_param_5,
	.param .u64 .ptr .align 1 ttm_squeeze_batch_f32_param_6,
	.param .u64 .ptr .align 1 ttm_squeeze_batch_f32_param_7,
	.param .u32 ttm_squeeze_batch_f32_param_8,
	.param .u32 ttm_squeeze_batch_f32_param_9,
	.param .u32 ttm_squeeze_batch_f32_param_10,
	.param .u64 .ptr .align 1 ttm_squeeze_batch_f32_param_11,
	.param .u64 .ptr .align 1 ttm_squeeze_batch_f32_param_12
)
{
	.reg .pred 	%p<96>;
	.reg .b16 	%rs<10>;
	.reg .b32 	%r<228>;
	.reg .b32 	%f<300>;
	.reg .b64 	%rd<94>;
	// demoted variable
	.shared .align 4 .u32 _ZZ21ttm_squeeze_batch_f32PKfS0_S0_PKiS0_S0_S0_S0_iiiPfS3_E9seed_ok_i;
	ld.param.u64 	%rd13, [ttm_squeeze_batch_f32_param_0];
	ld.param.u64 	%rd14, [ttm_squeeze_batch_f32_param_1];
	ld.param.u64 	%rd15, [ttm_squeeze_batch_f32_param_2];
	ld.param.u64 	%rd8, [ttm_squeeze_batch_f32_param_3];
	ld.param.u64 	%rd9, [ttm_squeeze_batch_f32_param_4];
	ld.param.u64 	%rd10, [ttm_squeeze_batch_f32_param_5];
	ld.param.u64 	%rd11, [ttm_squeeze_batch_f32_param_6];
	ld.param.u64 	%rd12, [ttm_squeeze_batch_f32_param_7];
	ld.param.u32 	%r78, [ttm_squeeze_batch_f32_param_8];
	ld.param.u32 	%r80, [ttm_squeeze_batch_f32_param_9];
	ld.param.u32 	%r79, [ttm_squeeze_batch_f32_param_10];
	ld.param.u64 	%rd16, [ttm_squeeze_batch_f32_param_11];
	ld.param.u64 	%rd17, [ttm_squeeze_batch_f32_param_12];
	cvta.to.global.u64 	%rd1, %rd14;
	cvta.to.global.u64 	%rd2, %rd13;
	cvta.to.global.u64 	%rd3, %rd15;
	cvta.to.global.u64 	%rd4, %rd17;
	cvta.to.global.u64 	%rd5, %rd16;
	mov.u32 	%r1, %ctaid.x;
	setp.ge.s32 	%p2, %r1, %r80;
	@%p2 bra 	$L__BB0_70;
	cvta.to.global.u64 	%rd18, %rd8;
	mul.lo.s32 	%r2, %r78, %r1;
	mul.wide.u32 	%rd19, %r1, 4;
	add.s64 	%rd20, %rd18, %rd19;
	ld.global.nc.u32 	%r81, [%rd20];
	cvt.s64.s32 	%rd6, %r81;
	setp.gt.s64 	%p3, %rd6, 0;
	setp.gt.s32 	%p4, %r79, -1;
	and.pred  	%p5, %p4, %p3;
	setp.lt.s32 	%p6, %r79, %r78;
	and.pred  	%p7, %p6, %p5;
	@%p7 bra 	$L__BB0_5;
	mov.u32 	%r199, %tid.x;
	setp.ge.s32 	%p8, %r199, %r78;
	@%p8 bra 	$L__BB0_70;
	mov.u32 	%r4, %ntid.x;
$L__BB0_4:
	add.s32 	%r82, %r199, %r2;
	mul.wide.s32 	%rd21, %r82, 4;
	add.s64 	%rd22, %rd5, %rd21;
	mov.b32 	%r83, 2147483647;
	st.global.u32 	[%rd22], %r83;
	add.s64 	%rd23, %rd4, %rd21;
	st.global.u32 	[%rd23], %r83;
	add.s32 	%r199, %r199, %r4;
	setp.lt.s32 	%p9, %r199, %r78;
	@%p9 bra 	$L__BB0_4;
	bra.uni 	$L__BB0_70;
$L__BB0_5:
	cvt.u32.u64 	%r84, %rd6;
	add.s32 	%r212, %r84, %r79;
	add.s32 	%r8, %r212, -1;
	setp.le.s32 	%p10, %r212, %r78;
	@%p10 bra 	$L__BB0_9;
	mov.u32 	%r200, %tid.x;
	setp.ge.s32 	%p94, %r200, %r78;
	@%p94 bra 	$L__BB0_70;
	mov.u32 	%r10, %ntid.x;
$L__BB0_8:
	add.s32 	%r197, %r200, %r2;
	mul.wide.s32 	%rd91, %r197, 4;
	add.s64 	%rd92, %rd5, %rd91;
	mov.b32 	%r198, 2147483647;
	st.global.u32 	[%rd92], %r198;
	add.s64 	%rd93, %rd4, %rd91;
	st.global.u32 	[%rd93], %r198;
	add.s32 	%r200, %r200, %r10;
	setp.lt.s32 	%p95, %r200, %r78;
	@%p95 bra 	$L__BB0_8;
	bra.uni 	$L__BB0_70;
$L__BB0_9:
	mov.u32 	%r203, %tid.x;
	setp.ne.s32 	%p11, %r203, 0;
	@%p11 bra 	$L__BB0_16;
	min.u32 	%r14, %r84, %r78;
	mov.b32 	%r201, 0;
	bra.uni 	$L__BB0_12;
$L__BB0_11:
	add.s32 	%r201, %r201, 1;
	setp.eq.s32 	%p15, %r201, %r14;
	mov.b32 	%r202, 1;
	@%p15 bra 	$L__BB0_15;
$L__BB0_12:
	mul.wide.u32 	%rd24, %r201, 4;
	add.s64 	%rd25, %rd3, %rd24;
	ld.global.nc.f32 	%f81, [%rd25];
	abs.f32 	%f82, %f81;
	setp.equ.f32 	%p12, %f82, 0f7F800000;
	mov.b32 	%r202, 0;
	@%p12 bra 	$L__BB0_15;
	add.s64 	%rd27, %rd2, %rd24;
	ld.global.nc.f32 	%f83, [%rd27];
	abs.f32 	%f84, %f83;
	setp.equ.f32 	%p13, %f84, 0f7F800000;
	@%p13 bra 	$L__BB0_15;
	add.s64 	%rd29, %rd1, %rd24;
	ld.global.nc.f32 	%f85, [%rd29];
	abs.f32 	%f86, %f85;
	setp.ne.f32 	%p14, %f86, 0f7F800000;
	@%p14 bra 	$L__BB0_11;
$L__BB0_15:
	st.shared.u32 	[_ZZ21ttm_squeeze_batch_f32PKfS0_S0_PKiS0_S0_S0_S0_iiiPfS3_E9seed_ok_i], %r202;
$L__BB0_16:
	bar.sync 	0;
	ld.shared.u32 	%r91, [_ZZ21ttm_squeeze_batch_f32PKfS0_S0_PKiS0_S0_S0_S0_iiiPfS3_E9seed_ok_i];
	setp.eq.s32 	%p16, %r91, 0;
	@%p16 bra 	$L__BB0_26;
	setp.ge.s32 	%p17, %r203, %r8;
	@%p17 bra 	$L__BB0_20;
	mov.u32 	%r18, %ntid.x;
	mov.u32 	%r204, %r203;
$L__BB0_19:
	add.s32 	%r92, %r204, %r2;
	mul.wide.s32 	%rd30, %r92, 4;
	add.s64 	%rd31, %rd5, %rd30;
	mov.b32 	%r93, 2147483647;
	st.global.u32 	[%rd31], %r93;
	add.s64 	%rd32, %rd4, %rd30;
	st.global.u32 	[%rd32], %r93;
	add.s32 	%r204, %r204, %r18;
	setp.lt.s32 	%p18, %r204, %r8;
	@%p18 bra 	$L__BB0_19;
$L__BB0_20:
	setp.ne.s32 	%p19, %r203, 0;
	bar.sync 	0;
	@%p19 bra 	$L__BB0_70;
	cvt.rn.f32.s32 	%f1, %r84;
	rcp.rn.f32 	%f2, %f1;
	mul.f32 	%f88, %f1, 0f3F000000;
	add.f32 	%f3, %f1, 0fBF800000;
	mul.f32 	%f4, %f88, %f3;
	mul.f32 	%f89, %f3, %f1;
	fma.rn.f32 	%f90, %f1, 0f40000000, 0fBF800000;
	mul.f32 	%f91, %f89, %f90;
	div.rn.f32 	%f92, %f91, 0f40C00000;
	mul.f32 	%f93, %f92, %f1;
	mul.f32 	%f94, %f4, %f4;
	sub.f32 	%f5, %f93, %f94;
	rcp.rn.f32 	%f6, %f5;
	cvta.to.global.u64 	%rd33, %rd9;
	add.s64 	%rd35, %rd33, %rd19;
	ld.global.nc.f32 	%f95, [%rd35];
	mul.f32 	%f7, %f95, %f95;
	cvta.to.global.u64 	%rd36, %rd10;
	add.s64 	%rd37, %rd36, %rd19;
	ld.global.nc.f32 	%f96, [%rd37];
	mul.f32 	%f8, %f96, %f96;
	cvta.to.global.u64 	%rd38, %rd11;
	add.s64 	%rd39, %rd38, %rd19;
	ld.global.nc.f32 	%f97, [%rd39];
	mul.f32 	%f9, %f97, %f97;
	cvta.to.global.u64 	%rd40, %rd12;
	add.s64 	%rd41, %rd40, %rd19;
	ld.global.nc.f32 	%f98, [%rd41];
	mul.f32 	%f10, %f98, %f98;
	shl.b32 	%r96, %r84, 2;
	mov.u32 	%r97, __ttm_smem;
	add.s32 	%r24, %r97, %r96;
	add.s32 	%r25, %r24, %r96;
	add.s32 	%r26, %r25, %r96;
	add.s32 	%r27, %r26, %r96;
	sub.s32 	%r28, %r8, %r84;
	add.s32 	%r29, %r28, 1;
	max.s32 	%r30, %r84, 1;
	mov.f32 	%f276, 0f00000000;
	mov.b32 	%r205, 0;
	cvt.u64.u32 	%rd7, %r212;
	sub.s64 	%rd43, %rd7, %rd6;
	mov.u32 	%r214, %r205;
	mov.u32 	%r215, %r205;
	mov.f32 	%f297, %f276;
	mov.f32 	%f296, %f276;
	mov.f32 	%f290, %f276;
	mov.f32 	%f289, %f276;
	mov.f32 	%f273, %f276;
	mov.f32 	%f272, %f276;
	mov.u32 	%r225, %r205;
	mov.u32 	%r227, %r205;
$L__BB0_22:
	add.s32 	%r36, %r29, %r205;
	cvt.u64.u32 	%rd42, %r205;
	add.s64 	%rd44, %rd43, %rd42;
	shl.b64 	%rd45, %rd44, 2;
	add.s64 	%rd46, %rd45, 4;
	add.s64 	%rd47, %rd2, %rd46;
	ld.global.nc.f32 	%f18, [%rd47+-4];
	add.s64 	%rd48, %rd1, %rd46;
	ld.global.nc.f32 	%f19, [%rd48+-4];
	add.s64 	%rd49, %rd3, %rd46;
	ld.global.nc.f32 	%f20, [%rd49+-4];
	abs.f32 	%f99, %f18;
	setp.ne.f32 	%p20, %f99, 0f7F800000;
	abs.f32 	%f100, %f19;
	setp.ne.f32 	%p21, %f100, 0f7F800000;
	and.pred  	%p22, %p20, %p21;
	abs.f32 	%f21, %f20;
	setp.ne.f32 	%p23, %f21, 0f7F800000;
	and.pred  	%p24, %p22, %p23;
	selp.u16 	%rs5, 1, 0, %p24;
	add.s32 	%r37, %r27, %r205;
	st.shared.u8 	[%r37], %rs5;
	xor.b16  	%rs6, %rs5, 1;
	cvt.u32.u16 	%r98, %rs6;
	add.s32 	%r215, %r215, %r98;
	shl.b32 	%r99, %r205, 2;
	add.s32 	%r100, %r25, %r99;
	st.shared.f32 	[%r100], %f20;
	not.pred 	%p25, %p24;
	@%p25 bra 	$L__BB0_24;
	add.f32 	%f22, %f273, %f20;
	abs.f32 	%f101, %f273;
	setp.ltu.f32 	%p26, %f101, %f21;
	sub.f32 	%f102, %f20, %f22;
	add.f32 	%f103, %f273, %f102;
	sub.f32 	%f104, %f273, %f22;
	add.f32 	%f105, %f20, %f104;
	selp.f32 	%f106, %f103, %f105, %p26;
	add.f32 	%f272, %f272, %f106;
	mul.f32 	%f107, %f20, %f20;
	add.f32 	%f24, %f290, %f107;
	abs.f32 	%f108, %f290;
	abs.f32 	%f109, %f107;
	setp.ltu.f32 	%p27, %f108, %f109;
	sub.f32 	%f110, %f107, %f24;
	add.f32 	%f111, %f290, %f110;
	sub.f32 	%f112, %f290, %f24;
	add.f32 	%f113, %f107, %f112;
	selp.f32 	%f114, %f111, %f113, %p27;
	add.f32 	%f289, %f289, %f114;
	cvt.rn.f32.u32 	%f115, %r205;
	fma.rn.f32 	%f276, %f115, %f20, %f276;
	mov.f32 	%f273, %f22;
	mov.f32 	%f290, %f24;
$L__BB0_24:
	setp.ne.s32 	%p28, %r36, 0;
	@%p28 bra 	$L__BB0_29;
	sub.f32 	%f124, %f18, %f19;
	abs.f32 	%f277, %f124;
	bra.uni 	$L__BB0_30;
$L__BB0_26:
	setp.ge.s32 	%p92, %r203, %r78;
	@%p92 bra 	$L__BB0_70;
	mov.u32 	%r19, %ntid.x;
$L__BB0_28:
	add.s32 	%r195, %r203, %r2;
	mul.wide.s32 	%rd88, %r195, 4;
	add.s64 	%rd89, %rd5, %rd88;
	mov.b32 	%r196, 2147483647;
	st.global.u32 	[%rd89], %r196;
	add.s64 	%rd90, %rd4, %rd88;
	st.global.u32 	[%rd90], %r196;
	add.s32 	%r203, %r203, %r19;
	setp.lt.s32 	%p93, %r203, %r78;
	@%p93 bra 	$L__BB0_28;
	bra.uni 	$L__BB0_70;
$L__BB0_29:
	add.s32 	%r101, %r28, %r205;
	mul.wide.s32 	%rd50, %r101, 4;
	add.s64 	%rd51, %rd3, %rd50;
	ld.global.nc.f32 	%f116, [%rd51];
	sub.f32 	%f117, %f18, %f19;
	abs.f32 	%f118, %f117;
	sub.f32 	%f119, %f18, %f116;
	abs.f32 	%f120, %f119;
	sub.f32 	%f121, %f19, %f116;
	abs.f32 	%f122, %f121;
	max.f32 	%f123, %f118, %f120;
	max.f32 	%f277, %f123, %f122;
$L__BB0_30:
	cvt.u32.u64 	%r102, %rd6;
	abs.f32 	%f35, %f277;
	setp.equ.f32 	%p29, %f35, 0f7F800000;
	setp.ne.f32 	%p30, %f35, 0f7F800000;
	selp.u16 	%rs7, 1, 0, %p30;
	add.s32 	%r103, %r37, %r102;
	st.shared.u8 	[%r103], %rs7;
	xor.b16  	%rs8, %rs7, 1;
	cvt.u32.u16 	%r104, %rs8;
	add.s32 	%r214, %r214, %r104;
	shl.b32 	%r105, %r205, 2;
	add.s32 	%r106, %r26, %r105;
	st.shared.f32 	[%r106], %f277;
	@%p29 bra 	$L__BB0_32;
	add.f32 	%f36, %f297, %f277;
	abs.f32 	%f125, %f297;
	setp.ltu.f32 	%p31, %f125, %f35;
	sub.f32 	%f126, %f277, %f36;
	add.f32 	%f127, %f297, %f126;
	sub.f32 	%f128, %f297, %f36;
	add.f32 	%f129, %f277, %f128;
	selp.f32 	%f130, %f127, %f129, %p31;
	add.f32 	%f296, %f296, %f130;
	mov.f32 	%f297, %f36;
$L__BB0_32:
	mov.u32 	%r40, %r225;
	setp.eq.s32 	%p32, %r40, 0;
	@%p32 bra 	$L__BB0_34;
	cvt.u32.u64 	%r107, %rd6;
	add.s32 	%r225, %r40, -1;
	setp.gt.s32 	%p33, %r40, 0;
	selp.b32 	%r108, 0, %r107, %p33;
	add.s32 	%r109, %r108, %r40;
	shl.b32 	%r110, %r109, 2;
	mov.u32 	%r111, __ttm_smem;
	add.s32 	%r112, %r111, %r110;
	ld.shared.u32 	%r113, [%r112+-4];
	mul.wide.s32 	%rd52, %r113, 4;
	add.s64 	%rd53, %rd2, %rd52;
	ld.global.nc.f32 	%f131, [%rd53];
	setp.le.f32 	%p34, %f131, %f18;
	@%p34 bra 	$L__BB0_32;
$L__BB0_34:
	cvt.u32.u64 	%r114, %rd6;
	shl.b32 	%r115, %r40, 2;
	mov.u32 	%r116, __ttm_smem;
	add.s32 	%r117, %r116, %r115;
	st.shared.u32 	[%r117], %r36;
	add.s32 	%r118, %r40, 1;
	setp.eq.s32 	%p35, %r118, %r114;
	selp.b32 	%r225, 0, %r118, %p35;
$L__BB0_35:
	mov.u32 	%r43, %r227;
	setp.eq.s32 	%p36, %r43, 0;
	@%p36 bra 	$L__BB0_37;
	cvt.u32.u64 	%r119, %rd6;
	add.s32 	%r227, %r43, -1;
	setp.gt.s32 	%p37, %r43, 0;
	selp.b32 	%r120, 0, %r119, %p37;
	add.s32 	%r121, %r120, %r43;
	shl.b32 	%r122, %r121, 2;
	add.s32 	%r123, %r24, %r122;
	ld.shared.u32 	%r124, [%r123+-4];
	mul.wide.s32 	%rd54, %r124, 4;
	add.s64 	%rd55, %rd1, %rd54;
	ld.global.nc.f32 	%f132, [%rd55];
	setp.ge.f32 	%p38, %f132, %f19;
	@%p38 bra 	$L__BB0_35;
$L__BB0_37:
	cvt.u32.u64 	%r125, %rd6;
	shl.b32 	%r126, %r43, 2;
	add.s32 	%r127, %r24, %r126;
	st.shared.u32 	[%r127], %r36;
	add.s32 	%r128, %r43, 1;
	setp.eq.s32 	%p39, %r128, %r125;
	selp.b32 	%r227, 0, %r128, %p39;
	add.s32 	%r205, %r205, 1;
	setp.ne.s32 	%p40, %r205, %r30;
	@%p40 bra 	$L__BB0_22;
	or.b32  	%r129, %r215, %r214;
	setp.ne.s32 	%p41, %r129, 0;
	@%p41 bra 	$L__BB0_40;
	setp.neu.f32 	%p42, %f5, 0f00000000;
	add.f32 	%f133, %f272, %f273;
	mul.f32 	%f134, %f2, %f133;
	add.f32 	%f135, %f289, %f290;
	mul.f32 	%f136, %f2, %f135;
	mul.f32 	%f137, %f134, %f134;
	sub.f32 	%f138, %f136, %f137;
	max.f32 	%f139, %f138, 0f00000000;
	add.f32 	%f140, %f296, %f297;
	mul.f32 	%f141, %f2, %f140;
	mul.f32 	%f142, %f141, %f141;
	mul.f32 	%f143, %f7, %f139;
	mul.f32 	%f144, %f10, %f142;
	mul.f32 	%f145, %f9, %f142;
	mul.f32 	%f146, %f8, %f142;
	setp.gt.f32 	%p43, %f143, %f144;
	setp.le.f32 	%p44, %f143, %f146;
	setp.le.f32 	%p45, %f143, %f145;
	selp.f32 	%f147, 0f40000000, 0f3F800000, %p45;
	selp.f32 	%f148, 0f40400000, %f147, %p44;
	selp.f32 	%f149, 0f00000000, %f148, %p43;
	cvt.s64.s32 	%rd61, %r2;
	add.s64 	%rd62, %rd7, %rd61;
	shl.b64 	%rd63, %rd62, 2;
	add.s64 	%rd64, %rd4, %rd63;
	st.global.f32 	[%rd64+-4], %f149;
	ld.shared.u32 	%r131, [__ttm_smem];
	mul.wide.s32 	%rd65, %r131, 4;
	add.s64 	%rd66, %rd2, %rd65;
	ld.global.nc.f32 	%f150, [%rd66];
	ld.shared.u32 	%r132, [%r24];
	mul.wide.s32 	%rd67, %r132, 4;
	add.s64 	%rd68, %rd1, %rd67;
	ld.global.nc.f32 	%f151, [%rd68];
	add.f32 	%f152, %f150, %f151;
	fma.rn.f32 	%f153, %f152, 0f3F000000, %f134;
	mul.f32 	%f154, %f153, 0f3F000000;
	mul.f32 	%f155, %f154, %f1;
	sub.f32 	%f156, %f133, %f155;
	mul.f32 	%f157, %f4, %f154;
	sub.f32 	%f158, %f276, %f157;
	mul.f32 	%f159, %f158, %f1;
	mul.f32 	%f160, %f4, %f156;
	sub.f32 	%f161, %f159, %f160;
	mul.f32 	%f162, %f6, %f161;
	selp.f32 	%f163, %f162, 0f00000000, %p42;
	mul.f32 	%f164, %f4, %f163;
	sub.f32 	%f165, %f156, %f164;
	mul.f32 	%f166, %f2, %f165;
	fma.rn.f32 	%f167, %f3, %f163, %f166;
	add.s64 	%rd69, %rd5, %rd63;
	st.global.f32 	[%rd69+-4], %f167;
	bra.uni 	$L__BB0_41;
$L__BB0_40:
	cvt.s64.s32 	%rd56, %r2;
	add.s64 	%rd57, %rd7, %rd56;
	shl.b64 	%rd58, %rd57, 2;
	add.s64 	%rd59, %rd4, %rd58;
	mov.b32 	%r130, 2147483647;
	st.global.u32 	[%rd59+-4], %r130;
	add.s64 	%rd60, %rd5, %rd58;
	st.global.u32 	[%rd60+-4], %r130;
$L__BB0_41:
	setp.ge.s32 	%p46, %r212, %r78;
	@%p46 bra 	$L__BB0_70;
	mov.b32 	%r213, 0;
	mov.u32 	%r220, %r213;
	mov.u32 	%r223, %r213;
$L__BB0_43:
	sub.s32 	%r55, %r212, %r125;
	setp.eq.s32 	%p47, %r220, %r225;
	mov.u32 	%r221, %r225;
	@%p47 bra 	$L__BB0_46;
$L__BB0_44:
	shl.b32 	%r135, %r220, 2;
	mov.u32 	%r136, __ttm_smem;
	add.s32 	%r137, %r136, %r135;
	ld.shared.u32 	%r138, [%r137];
	setp.gt.s32 	%p48, %r138, %r55;
	mov.u32 	%r221, %r220;
	@%p48 bra 	$L__BB0_46;
	cvt.u32.u64 	%r139, %rd6;
	add.s32 	%r140, %r220, 1;
	setp.eq.s32 	%p49, %r140, %r139;
	selp.b32 	%r220, 0, %r140, %p49;
	setp.ne.s32 	%p50, %r220, %r225;
	mov.u32 	%r221, %r225;
	@%p50 bra 	$L__BB0_44;
$L__BB0_46:
	setp.eq.s32 	%p51, %r223, %r227;
	@%p51 bra 	$L__BB0_50;
	mov.u32 	%r222, %r223;
$L__BB0_48:
	shl.b32 	%r141, %r222, 2;
	add.s32 	%r142, %r24, %r141;
	ld.shared.u32 	%r143, [%r142];
	setp.gt.s32 	%p52, %r143, %r55;
	mov.u32 	%r223, %r222;
	@%p52 bra 	$L__BB0_50;
	cvt.u32.u64 	%r144, %rd6;
	add.s32 	%r145, %r222, 1;
	setp.eq.s32 	%p53, %r145, %r144;
	selp.b32 	%r222, 0, %r145, %p53;
	setp.ne.s32 	%p54, %r222, %r227;
	mov.u32 	%r223, %r227;
	@%p54 bra 	$L__BB0_48;
$L__BB0_50:
	cvt.u32.u64 	%r146, %rd6;
	mul.wide.u32 	%rd70, %r212, 4;
	add.s64 	%rd71, %rd2, %rd70;
	ld.global.nc.f32 	%f47, [%rd71];
	add.s64 	%rd72, %rd1, %rd70;
	ld.global.nc.f32 	%f48, [%rd72];
	add.s64 	%rd73, %rd3, %rd70;
	ld.global.nc.f32 	%f49, [%rd73];
	abs.f32 	%f168, %f47;
	setp.ne.f32 	%p55, %f168, 0f7F800000;
	abs.f32 	%f169, %f48;
	setp.ne.f32 	%p56, %f169, 0f7F800000;
	and.pred  	%p57, %p55, %p56;
	abs.f32 	%f50, %f49;
	setp.ne.f32 	%p58, %f50, 0f7F800000;
	and.pred  	%p1, %p57, %p58;
	selp.u16 	%rs1, 1, 0, %p1;
	ld.global.nc.f32 	%f170, [%rd73+-4];
	sub.f32 	%f171, %f47, %f48;
	abs.f32 	%f172, %f171;
	sub.f32 	%f173, %f47, %f170;
	abs.f32 	%f174, %f173;
	sub.f32 	%f175, %f48, %f170;
	abs.f32 	%f176, %f175;
	max.f32 	%f177, %f172, %f174;
	max.f32 	%f51, %f177, %f176;
	abs.f32 	%f52, %f51;
	setp.equ.f32 	%p59, %f52, 0f7F800000;
	setp.ne.f32 	%p60, %f52, 0f7F800000;
	selp.u16 	%rs2, 1, 0, %p60;
	shl.b32 	%r147, %r213, 2;
	add.s32 	%r62, %r25, %r147;
	ld.shared.f32 	%f53, [%r62];
	add.s32 	%r63, %r26, %r147;
	ld.shared.f32 	%f54, [%r63];
	shl.b32 	%r148, %r146, 2;
	add.s32 	%r149, %r26, %r148;
	add.s32 	%r64, %r149, %r213;
	ld.shared.u8 	%rs3, [%r64];
	add.s32 	%r65, %r64, %r146;
	ld.shared.u8 	%rs4, [%r65];
	xor.b16  	%rs9, %rs1, 1;
	cvt.u32.u16 	%r150, %rs9;
	setp.eq.s16 	%p61, %rs3, 0;
	selp.s32 	%r151, -1, 0, %p61;
	add.s32 	%r152, %r215, %r150;
	add.s32 	%r215, %r152, %r151;
	selp.u32 	%r153, 1, 0, %p59;
	setp.eq.s16 	%p62, %rs4, 0;
	selp.s32 	%r154, -1, 0, %p62;
	add.s32 	%r155, %r214, %r154;
	add.s32 	%r214, %r155, %r153;
	mov.f32 	%f292, %f272;
	mov.f32 	%f293, %f273;
	@%p61 bra 	$L__BB0_52;
	neg.f32 	%f178, %f53;
	sub.f32 	%f293, %f273, %f53;
	abs.f32 	%f179, %f273;
	abs.f32 	%f180, %f178;
	setp.ltu.f32 	%p63, %f179, %f180;
	sub.f32 	%f181, %f178, %f293;
	add.f32 	%f182, %f273, %f181;
	sub.f32 	%f183, %f273, %f293;
	sub.f32 	%f184, %f183, %f53;
	selp.f32 	%f185, %f182, %f184, %p63;
	add.f32 	%f292, %f272, %f185;
	mul.f32 	%f186, %f53, %f178;
	add.f32 	%f57, %f290, %f186;
	abs.f32 	%f187, %f290;
	abs.f32 	%f188, %f186;
	setp.ltu.f32 	%p64, %f187, %f188;
	sub.f32 	%f189, %f186, %f57;
	add.f32 	%f190, %f290, %f189;
	sub.f32 	%f191, %f290, %f57;
	add.f32 	%f192, %f186, %f191;
	selp.f32 	%f193, %f190, %f192, %p64;
	add.f32 	%f289, %f289, %f193;
	mov.f32 	%f290, %f57;
$L__BB0_52:
	mov.f32 	%f291, 0f00000000;
	not.pred 	%p65, %p1;
	@%p65 bra 	$L__BB0_54;
	add.f32 	%f63, %f49, %f293;
	abs.f32 	%f195, %f293;
	setp.ltu.f32 	%p66, %f195, %f50;
	sub.f32 	%f196, %f49, %f63;
	add.f32 	%f197, %f293, %f196;
	sub.f32 	%f198, %f293, %f63;
	add.f32 	%f199, %f49, %f198;
	selp.f32 	%f200, %f197, %f199, %p66;
	add.f32 	%f292, %f292, %f200;
	mul.f32 	%f201, %f49, %f49;
	add.f32 	%f65, %f201, %f290;
	abs.f32 	%f202, %f290;
	abs.f32 	%f203, %f201;
	setp.ltu.f32 	%p67, %f202, %f203;
	sub.f32 	%f204, %f201, %f65;
	add.f32 	%f205, %f290, %f204;
	sub.f32 	%f206, %f290, %f65;
	add.f32 	%f207, %f201, %f206;
	selp.f32 	%f208, %f205, %f207, %p67;
	add.f32 	%f289, %f289, %f208;
	mov.f32 	%f291, %f49;
	mov.f32 	%f293, %f63;
	mov.f32 	%f290, %f65;
$L__BB0_54:
	selp.f32 	%f209, 0f00000000, %f53, %p61;
	add.f32 	%f210, %f272, %f273;
	sub.f32 	%f211, %f210, %f209;
	sub.f32 	%f212, %f276, %f211;
	cvt.u32.u64 	%r156, %rd6;
	add.s32 	%r157, %r156, -1;
	cvt.rn.f32.s32 	%f213, %r157;
	fma.rn.f32 	%f276, %f213, %f291, %f212;
	@%p62 bra 	$L__BB0_56;
	neg.f32 	%f214, %f54;
	sub.f32 	%f73, %f297, %f54;
	abs.f32 	%f215, %f297;
	abs.f32 	%f216, %f214;
	setp.ltu.f32 	%p70, %f215, %f216;
	sub.f32 	%f217, %f214, %f73;
	add.f32 	%f218, %f297, %f217;
	sub.f32 	%f219, %f297, %f73;
	sub.f32 	%f220, %f219, %f54;
	selp.f32 	%f221, %f218, %f220, %p70;
	add.f32 	%f296, %f296, %f221;
	mov.f32 	%f297, %f73;
$L__BB0_56:
	@%p59 bra 	$L__BB0_58;
	add.f32 	%f77, %f51, %f297;
	abs.f32 	%f222, %f297;
	setp.ltu.f32 	%p72, %f222, %f52;
	sub.f32 	%f223, %f51, %f77;
	add.f32 	%f224, %f297, %f223;
	sub.f32 	%f225, %f297, %f77;
	add.f32 	%f226, %f51, %f225;
	selp.f32 	%f227, %f224, %f226, %p72;
	add.f32 	%f296, %f296, %f227;
	mov.f32 	%f297, %f77;
$L__BB0_58:
	st.shared.f32 	[%r62], %f49;
	st.shared.u8 	[%r64], %rs1;
	st.shared.f32 	[%r63], %f51;
	st.shared.u8 	[%r65], %rs2;
	setp.eq.s32 	%p73, %r221, %r225;
	@%p73 bra 	$L__BB0_62;
	mov.u32 	%r224, %r225;
$L__BB0_60:
	cvt.u32.u64 	%r158, %rd6;
	setp.gt.s32 	%p74, %r224, 0;
	selp.b32 	%r159, 0, %r158, %p74;
	add.s32 	%r160, %r224, %r159;
	shl.b32 	%r161, %r160, 2;
	mov.u32 	%r162, __ttm_smem;
	add.s32 	%r163, %r162, %r161;
	ld.shared.u32 	%r164, [%r163+-4];
	mul.wide.s32 	%rd74, %r164, 4;
	add.s64 	%rd75, %rd2, %rd74;
	ld.global.nc.f32 	%f228, [%rd75];
	setp.gtu.f32 	%p75, %f228, %f47;
	mov.u32 	%r225, %r224;
	@%p75 bra 	$L__BB0_62;
	setp.eq.s32 	%p76, %r224, 0;
	selp.b32 	%r166, %r158, %r224, %p76;
	add.s32 	%r224, %r166, -1;
	setp.ne.s32 	%p77, %r221, %r224;
	mov.u32 	%r225, %r221;
	@%p77 bra 	$L__BB0_60;
$L__BB0_62:
	shl.b32 	%r167, %r225, 2;
	mov.u32 	%r168, __ttm_smem;
	add.s32 	%r169, %r168, %r167;
	st.shared.u32 	[%r169], %r212;
	setp.eq.s32 	%p78, %r223, %r227;
	@%p78 bra 	$L__BB0_66;
	mov.u32 	%r226, %r227;
$L__BB0_64:
	cvt.u32.u64 	%r170, %rd6;
	setp.gt.s32 	%p79, %r226, 0;
	selp.b32 	%r171, 0, %r170, %p79;
	add.s32 	%r172, %r226, %r171;
	shl.b32 	%r173, %r172, 2;
	add.s32 	%r174, %r24, %r173;
	ld.shared.u32 	%r175, [%r174+-4];
	mul.wide.s32 	%rd76, %r175, 4;
	add.s64 	%rd77, %rd1, %rd76;
	ld.global.nc.f32 	%f229, [%rd77];
	setp.ltu.f32 	%p80, %f229, %f48;
	mov.u32 	%r227, %r226;
	@%p80 bra 	$L__BB0_66;
	setp.eq.s32 	%p81, %r226, 0;
	selp.b32 	%r177, %r170, %r226, %p81;
	add.s32 	%r226, %r177, -1;
	setp.ne.s32 	%p82, %r223, %r226;
	mov.u32 	%r227, %r223;
	@%p82 bra 	$L__BB0_64;
$L__BB0_66:
	shl.b32 	%r178, %r227, 2;
	add.s32 	%r179, %r24, %r178;
	st.shared.u32 	[%r179], %r212;
	or.b32  	%r180, %r215, %r214;
	setp.ne.s32 	%p83, %r180, 0;
	@%p83 bra 	$L__BB0_68;
	setp.neu.f32 	%p84, %f5, 0f00000000;
	add.f32 	%f230, %f292, %f293;
	mul.f32 	%f231, %f2, %f230;
	add.f32 	%f232, %f289, %f290;
	mul.f32 	%f233, %f2, %f232;
	mul.f32 	%f234, %f231, %f231;
	sub.f32 	%f235, %f233, %f234;
	max.f32 	%f236, %f235, 0f00000000;
	add.f32 	%f237, %f296, %f297;
	mul.f32 	%f238, %f2, %f237;
	mul.f32 	%f239, %f238, %f238;
	mul.f32 	%f240, %f7, %f236;
	mul.f32 	%f241, %f10, %f239;
	mul.f32 	%f242, %f9, %f239;
	mul.f32 	%f243, %f8, %f239;
	setp.gt.f32 	%p85, %f240, %f241;
	setp.le.f32 	%p86, %f240, %f243;
	setp.le.f32 	%p87, %f240, %f242;
	selp.f32 	%f244, 0f40000000, 0f3F800000, %p87;
	selp.f32 	%f245, 0f40400000, %f244, %p86;
	selp.f32 	%f246, 0f00000000, %f245, %p85;
	add.s32 	%r183, %r212, %r2;
	mul.wide.s32 	%rd81, %r183, 4;
	add.s64 	%rd82, %rd4, %rd81;
	st.global.f32 	[%rd82], %f246;
	shl.b32 	%r184, %r221, 2;
	mov.u32 	%r185, __ttm_smem;
	add.s32 	%r186, %r185, %r184;
	ld.shared.u32 	%r187, [%r186];
	mul.wide.s32 	%rd83, %r187, 4;
	add.s64 	%rd84, %rd2, %rd83;
	ld.global.nc.f32 	%f247, [%rd84];
	shl.b32 	%r188, %r223, 2;
	add.s32 	%r189, %r24, %r188;
	ld.shared.u32 	%r190, [%r189];
	mul.wide.s32 	%rd85, %r190, 4;
	add.s64 	%rd86, %rd1, %rd85;
	ld.global.nc.f32 	%f248, [%rd86];
	add.f32 	%f249, %f247, %f248;
	fma.rn.f32 	%f250, %f249, 0f3F000000, %f231;
	mul.f32 	%f251, %f250, 0f3F000000;
	mul.f32 	%f252, %f251, %f1;
	sub.f32 	%f253, %f230, %f252;
	mul.f32 	%f254, %f4, %f251;
	sub.f32 	%f255, %f276, %f254;
	mul.f32 	%f256, %f255, %f1;
	mul.f32 	%f257, %f4, %f253;
	sub.f32 	%f258, %f256, %f257;
	mul.f32 	%f259, %f6, %f258;
	selp.f32 	%f260, %f259, 0f00000000, %p84;
	mul.f32 	%f261, %f4, %f260;
	sub.f32 	%f262, %f253, %f261;
	mul.f32 	%f263, %f2, %f262;
	fma.rn.f32 	%f264, %f3, %f260, %f263;
	add.s64 	%rd87, %rd5, %rd81;
	st.global.f32 	[%rd87], %f264;
	bra.uni 	$L__BB0_69;
$L__BB0_68:
	add.s32 	%r181, %r212, %r2;
	mul.wide.s32 	%rd78, %r181, 4;
	add.s64 	%rd79, %rd4, %rd78;
	mov.b32 	%r182, 2147483647;
	st.global.u32 	[%rd79], %r182;
	add.s64 	%rd80, %rd5, %rd78;
	st.global.u32 	[%rd80], %r182;
$L__BB0_69:
	add.s32 	%r191, %r227, 1;
	add.s32 	%r192, %r225, 1;
	add.s32 	%r193, %r213, 1;
	add.s32 	%r212, %r212, 1;
	setp.lt.s32 	%p88, %r212, %r78;
	cvt.u32.u64 	%r194, %rd6;
	setp.eq.s32 	%p89, %r193, %r194;
	selp.b32 	%r213, 0, %r193, %p89;
	setp.eq.s32 	%p90, %r192, %r194;
	selp.b32 	%r225, 0, %r192, %p90;
	setp.eq.s32 	%p91, %r191, %r194;
	selp.b32 	%r227, 0, %r191, %p91;
	mov.f32 	%f273, %f293;
	mov.f32 	%f272, %f292;
	mov.u32 	%r220, %r221;
	@%p88 bra 	$L__BB0_43;
$L__BB0_70:
	ret;

}
	// .globl	ttm_squeeze_many_series_one_param_f32
.visible .entry ttm_squeeze_many_series_one_param_f32(
	.param .u64 .ptr .align 1 ttm_squeeze_many_series_one_param_f32_param_0,
	.param .u64 .ptr .align 1 ttm_squeeze_many_series_one_param_f32_param_1,
	.param .u64 .ptr .align 1 ttm_squeeze_many_series_one_param_f32_param_2,
	.param .u64 .ptr .align 1 ttm_squeeze_many_series_one_param_f32_param_3,
	.param .u32 ttm_squeeze_many_series_one_param_f32_param_4,
	.param .u32 ttm_squeeze_many_series_one_param_f32_param_5,
	.param .u32 ttm_squeeze_many_series_one_param_f32_param_6,
	.param .f32 ttm_squeeze_many_series_one_param_f32_param_7,
	.param .f32 ttm_squeeze_many_series_one_param_f32_param_8,
	.param .f32 ttm_squeeze_many_series_one_param_f32_param_9,
	.param .f32 ttm_squeeze_many_series_one_param_f32_param_10,
	.param .u64 .ptr .align 1 ttm_squeeze_many_series_one_param_f32_param_11,
	.param .u64 .ptr .align 1 ttm_squeeze_many_series_one_param_f32_param_12
)
{
	.reg .pred 	%p<123>;
	.reg .b16 	%rs<8>;
	.reg .b32 	%r<293>;
	.reg .b32 	%f<312>;
	.reg .b64 	%rd<245>;

	ld.param.u64 	%rd14, [ttm_squeeze_many_series_one_param_f32_param_0];
	ld.param.u64 	%rd15, [ttm_squeeze_many_series_one_param_f32_param_1];
	ld.param.u64 	%rd16, [ttm_squeeze_many_series_one_param_f32_param_2];
	ld.param.u64 	%rd11, [ttm_squeeze_many_series_one_param_f32_param_3];
	ld.param.u32 	%r123, [ttm_squeeze_many_series_one_param_f32_param_4];
	ld.param.u32 	%r124, [ttm_squeeze_many_series_one_param_f32_param_5];
	ld.param.u32 	%r125, [ttm_squeeze_many_series_one_param_f32_param_6];
	ld.param.f32 	%f83, [ttm_squeeze_many_series_one_param_f32_param_9];
	ld.param.u64 	%rd12, [ttm_squeeze_many_series_one_param_f32_param_11];
	ld.param.u64 	%rd13, [ttm_squeeze_many_series_one_param_f32_param_12];
	cvta.to.global.u64 	%rd1, %rd16;
	cvta.to.global.u64 	%rd2, %rd15;
	cvta.to.global.u64 	%rd3, %rd14;
	mov.u32 	%r1, %ctaid.y;
	mov.u32 	%r126, %ctaid.x;
	mov.u32 	%r127, %ntid.x;
	mul.lo.s32 	%r128, %r126, %r127;
	mov.u32 	%r129, %tid.x;
	setp.ge.s32 	%p2, %r1, %r123;
	neg.s32 	%r130, %r129;
	setp.ne.s32 	%p3, %r128, %r130;
	or.pred  	%p4, %p3, %p2;
	@%p4 bra 	$L__BB1_103;
	cvta.to.global.u64 	%rd17, %rd11;
	cvta.to.global.u64 	%rd18, %rd12;
	cvta.to.global.u64 	%rd19, %rd13;
	cvt.u64.u32 	%rd4, %r1;
	mul.wide.u32 	%rd20, %r1, 4;
	add.s64 	%rd5, %rd18, %rd20;
	add.s64 	%rd6, %rd19, %rd20;
	add.s64 	%rd21, %rd17, %rd20;
	ld.global.nc.u32 	%r256, [%rd21];
	setp.gt.s32 	%p5, %r125, 0;
	setp.gt.s32 	%p6, %r256, -1;
	setp.lt.s32 	%p7, %r256, %r124;
	and.pred  	%p8, %p6, %p7;
	and.pred  	%p10, %p5, %p8;
	@%p10 bra 	$L__BB1_14;
	setp.lt.s32 	%p11, %r124, 1;
	@%p11 bra 	$L__BB1_103;
	and.b32  	%r3, %r124, 7;
	setp.lt.u32 	%p12, %r124, 8;
	mov.b32 	%r291, 0;
	@%p12 bra 	$L__BB1_6;
	and.b32  	%r291, %r124, 2147483640;
	neg.s32 	%r248, %r291;
	shl.b32 	%r6, %r123, 3;
	mov.b32 	%r247, 0;
	mul.wide.s32 	%rd25, %r123, 4;
$L__BB1_5:
	.pragma "nounroll";
	mul.wide.s32 	%rd22, %r247, 4;
	add.s64 	%rd23, %rd5, %rd22;
	mov.b32 	%r133, 2147483647;
	st.global.u32 	[%rd23], %r133;
	add.s64 	%rd24, %rd6, %rd22;
	st.global.u32 	[%rd24], %r133;
	add.s64 	%rd26, %rd23, %rd25;
	st.global.u32 	[%rd26], %r133;
	add.s64 	%rd27, %rd24, %rd25;
	st.global.u32 	[%rd27], %r133;
	add.s64 	%rd28, %rd26, %rd25;
	st.global.u32 	[%rd28], %r133;
	add.s64 	%rd29, %rd27, %rd25;
	st.global.u32 	[%rd29], %r133;
	add.s64 	%rd30, %rd28, %rd25;
	st.global.u32 	[%rd30], %r133;
	add.s64 	%rd31, %rd29, %rd25;
	st.global.u32 	[%rd31], %r133;
	add.s64 	%rd32, %rd30, %rd25;
	st.global.u32 	[%rd32], %r133;
	add.s64 	%rd33, %rd31, %rd25;
	st.global.u32 	[%rd33], %r133;
	add.s64 	%rd34, %rd32, %rd25;
	st.global.u32 	[%rd34], %r133;
	add.s64 	%rd35, %rd33, %rd25;
	st.global.u32 	[%rd35], %r133;
	add.s64 	%rd36, %rd34, %rd25;
	st.global.u32 	[%rd36], %r133;
	add.s64 	%rd37, %rd35, %rd25;
	st.global.u32 	[%rd37], %r133;
	add.s64 	%rd38, %rd36, %rd25;
	st.global.u32 	[%rd38], %r133;
	add.s64 	%rd39, %rd37, %rd25;
	st.global.u32 	[%rd39], %r133;
	add.s32 	%r248, %r248, 8;
	add.s32 	%r247, %r247, %r6;
	setp.eq.s32 	%p13, %r248, 0;
	@%p13 bra 	$L__BB1_6;
	bra.uni 	$L__BB1_5;
$L__BB1_6:
	setp.eq.s32 	%p14, %r3, 0;
	@%p14 bra 	$L__BB1_103;
	and.b32  	%r118, %r124, 3;
	setp.lt.u32 	%p15, %r3, 4;
	@%p15 bra 	$L__BB1_9;
	mul.lo.s32 	%r134, %r291, %r123;
	mul.wide.s32 	%rd40, %r134, 4;
	add.s64 	%rd41, %rd5, %rd40;
	mov.b32 	%r135, 2147483647;
	st.global.u32 	[%rd41], %r135;
	add.s64 	%rd42, %rd6, %rd40;
	st.global.u32 	[%rd42], %r135;
	mul.wide.s32 	%rd43, %r123, 4;
	add.s64 	%rd44, %rd41, %rd43;
	st.global.u32 	[%rd44], %r135;
	add.s64 	%rd45, %rd42, %rd43;
	st.global.u32 	[%rd45], %r135;
	add.s64 	%rd46, %rd44, %rd43;
	st.global.u32 	[%rd46], %r135;
	add.s64 	%rd47, %rd45, %rd43;
	st.global.u32 	[%rd47], %r135;
	add.s64 	%rd48, %rd46, %rd43;
	st.global.u32 	[%rd48], %r135;
	add.s64 	%rd49, %rd47, %rd43;
	st.global.u32 	[%rd49], %r135;
	add.s32 	%r291, %r291, 4;
$L__BB1_9:
	setp.eq.s32 	%p16, %r118, 0;
	@%p16 bra 	$L__BB1_103;
	setp.eq.s32 	%p17, %r118, 1;
	@%p17 bra 	$L__BB1_12;
	mul.lo.s32 	%r136, %r291, %r123;
	mul.wide.s32 	%rd50, %r136, 4;
	add.s64 	%rd51, %rd5, %rd50;
	mov.b32 	%r137, 2147483647;
	st.global.u32 	[%rd51], %r137;
	add.s64 	%rd52, %rd6, %rd50;
	st.global.u32 	[%rd52], %r137;
	mul.wide.s32 	%rd53, %r123, 4;
	add.s64 	%rd54, %rd51, %rd53;
	st.global.u32 	[%rd54], %r137;
	add.s64 	%rd55, %rd52, %rd53;
	st.global.u32 	[%rd55], %r137;
	add.s32 	%r291, %r291, 2;
$L__BB1_12:
	and.b32  	%r138, %r124, 1;
	setp.eq.b32 	%p18, %r138, 1;
	not.pred 	%p19, %p18;
	@%p19 bra 	$L__BB1_103;
	mul.lo.s32 	%r139, %r291, %r123;
	mul.wide.s32 	%rd56, %r139, 4;
	add.s64 	%rd57, %rd5, %rd56;
	mov.b32 	%r140, 2147483647;
	st.global.u32 	[%rd57], %r140;
	add.s64 	%rd58, %rd6, %rd56;
	st.global.u32 	[%rd58], %r140;
	bra.uni 	$L__BB1_103;
$L__BB1_14:
	add.s32 	%r268, %r256, %r125;
	add.s32 	%r12, %r268, -1;
	setp.gt.s32 	%p20, %r268, %r124;
	@%p20 bra 	$L__BB1_28;
	setp.lt.s32 	%p21, %r268, 2;
	@%p21 bra 	$L__BB1_27;
	add.s32 	%r142, %r268, -2;
	and.b32  	%r13, %r12, 7;
	setp.lt.u32 	%p22, %r142, 7;
	mov.b32 	%r253, 0;
	@%p22 bra 	$L__BB1_19;
	and.b32  	%r253, %r12, -8;
	neg.s32 	%r252, %r253;
	shl.b32 	%r16, %r123, 3;
	mov.b32 	%r251, 0;
	mul.wide.s32 	%rd62, %r123, 4;
$L__BB1_18:
	.pragma "nounroll";
	mul.wide.s32 	%rd59, %r251, 4;
	add.s64 	%rd60, %rd5, %rd59;
	mov.b32 	%r144, 2147483647;
	st.global.u32 	[%rd60], %r144;
	add.s64 	%rd61, %rd6, %rd59;
	st.global.u32 	[%rd61], %r144;
	add.s64 	%rd63, %rd60, %rd62;
	st.global.u32 	[%rd63], %r144;
	add.s64 	%rd64, %rd61, %rd62;
	st.global.u32 	[%rd64], %r144;
	add.s64 	%rd65, %rd63, %rd62;
	st.global.u32 	[%rd65], %r144;
	add.s64 	%rd66, %rd64, %rd62;
	st.global.u32 	[%rd66], %r144;
	add.s64 	%rd67, %rd65, %rd62;
	st.global.u32 	[%rd67], %r144;
	add.s64 	%rd68, %rd66, %rd62;
	st.global.u32 	[%rd68], %r144;
	add.s64 	%rd69, %rd67, %rd62;
	st.global.u32 	[%rd69], %r144;
	add.s64 	%rd70, %rd68, %rd62;
	st.global.u32 	[%rd70], %r144;
	add.s64 	%rd71, %rd69, %rd62;
	st.global.u32 	[%rd71], %r144;
	add.s64 	%rd72, %rd70, %rd62;
	st.global.u32 	[%rd72], %r144;
	add.s64 	%rd73, %rd71, %rd62;
	st.global.u32 	[%rd73], %r144;
	add.s64 	%rd74, %rd72, %rd62;
	st.global.u32 	[%rd74], %r144;
	add.s64 	%rd75, %rd73, %rd62;
	st.global.u32 	[%rd75], %r144;
	add.s64 	%rd76, %rd74, %rd62;
	st.global.u32 	[%rd76], %r144;
	add.s32 	%r252, %r252, 8;
	add.s32 	%r251, %r251, %r16;
	setp.ne.s32 	%p23, %r252, 0;
	@%p23 bra 	$L__BB1_18;
$L__BB1_19:
	setp.eq.s32 	%p24, %r13, 0;
	@%p24 bra 	$L__BB1_27;
	and.b32  	%r30, %r12, 3;
	setp.lt.u32 	%p25, %r13, 4;
	@%p25 bra 	$L__BB1_22;
	mul.lo.s32 	%r145, %r253, %r123;
	mul.wide.s32 	%rd77, %r145, 4;
	add.s64 	%rd78, %rd5, %rd77;
	mov.b32 	%r146, 2147483647;
	st.global.u32 	[%rd78], %r146;
	add.s64 	%rd79, %rd6, %rd77;
	st.global.u32 	[%rd79], %r146;
	mul.wide.s32 	%rd80, %r123, 4;
	add.s64 	%rd81, %rd78, %rd80;
	st.global.u32 	[%rd81], %r146;
	add.s64 	%rd82, %rd79, %rd80;
	st.global.u32 	[%rd82], %r146;
	add.s64 	%rd83, %rd81, %rd80;
	st.global.u32 	[%rd83], %r146;
	add.s64 	%rd84, %rd82, %rd80;
	st.global.u32 	[%rd84], %r146;
	add.s64 	%rd85, %rd83, %rd80;
	st.global.u32 	[%rd85], %r146;
	add.s64 	%rd86, %rd84, %rd80;
	st.global.u32 	[%rd86], %r146;
	add.s32 	%r253, %r253, 4;
$L__BB1_22:
	setp.eq.s32 	%p26, %r30, 0;
	@%p26 bra 	$L__BB1_27;
	setp.eq.s32 	%p27, %r30, 1;
	@%p27 bra 	$L__BB1_25;
	mul.lo.s32 	%r147, %r253, %r123;
	mul.wide.s32 	%rd87, %r147, 4;
	add.s64 	%rd88, %rd5, %rd87;
	mov.b32 	%r148, 2147483647;
	st.global.u32 	[%rd88], %r148;
	add.s64 	%rd89, %rd6, %rd87;
	st.global.u32 	[%rd89], %r148;
	mul.wide.s32 	%rd90, %r123, 4;
	add.s64 	%rd91, %rd88, %rd90;
	st.global.u32 	[%rd91], %r148;
	add.s64 	%rd92, %rd89, %rd90;
	st.global.u32 	[%rd92], %r148;
	add.s32 	%r253, %r253, 2;
$L__BB1_25:
	and.b32  	%r149, %r12, 1;
	setp.eq.b32 	%p28, %r149, 1;
	not.pred 	%p29, %p28;
	@%p29 bra 	$L__BB1_27;
	mul.lo.s32 	%r150, %r253, %r123;
	mul.wide.s32 	%rd93, %r150, 4;
	add.s64 	%rd94, %rd5, %rd93;
	mov.b32 	%r151, 2147483647;
	st.global.u32 	[%rd94], %r151;
	add.s64 	%rd95, %rd6, %rd93;
	st.global.u32 	[%rd95], %r151;
$L__BB1_27:
	ld.param.f32 	%f275, [ttm_squeeze_many_series_one_param_f32_param_10];
	ld.param.f32 	%f273, [ttm_squeeze_many_series_one_param_f32_param_8];
	ld.param.f32 	%f271, [ttm_squeeze_many_series_one_param_f32_param_7];
	cvt.rn.f32.u32 	%f1, %r125;
	rcp.rn.f32 	%f2, %f1;
	mul.f32 	%f85, %f1, 0f3F000000;
	add.f32 	%f3, %f1, 0fBF800000;
	mul.f32 	%f4, %f85, %f3;
	mul.f32 	%f86, %f3, %f1;
	fma.rn.f32 	%f87, %f1, 0f40000000, 0fBF800000;
	mul.f32 	%f88, %f86, %f87;
	div.rn.f32 	%f89, %f88, 0f40C00000;
	mul.f32 	%f90, %f89, %f1;
	mul.f32 	%f91, %f4, %f4;
	sub.f32 	%f5, %f90, %f91;
	rcp.rn.f32 	%f6, %f5;
	mul.f32 	%f7, %f271, %f271;
	mul.f32 	%f8, %f273, %f273;
	mul.f32 	%f9, %f83, %f83;
	mul.f32 	%f10, %f275, %f275;
	cvt.u64.u32 	%rd7, %r123;
	min.s32 	%r35, %r268, %r124;
	bra.uni 	$L__BB1_41;
$L__BB1_28:
	setp.lt.s32 	%p114, %r124, 1;
	@%p114 bra 	$L__BB1_103;
	and.b32  	%r17, %r124, 7;
	setp.lt.u32 	%p115, %r124, 8;
	mov.b32 	%r285, 0;
	@%p115 bra 	$L__BB1_32;
	and.b32  	%r285, %r124, 2147483640;
	neg.s32 	%r250, %r285;
	shl.b32 	%r20, %r123, 3;
	mov.b32 	%r249, 0;
	mul.wide.s32 	%rd211, %r123, 4;
$L__BB1_31:
	.pragma "nounroll";
	mul.wide.s32 	%rd208, %r249, 4;
	add.s64 	%rd209, %rd5, %rd208;
	mov.b32 	%r239, 2147483647;
	st.global.u32 	[%rd209], %r239;
	add.s64 	%rd210, %rd6, %rd208;
	st.global.u32 	[%rd210], %r239;
	add.s64 	%rd212, %rd209, %rd211;
	st.global.u32 	[%rd212], %r239;
	add.s64 	%rd213, %rd210, %rd211;
	st.global.u32 	[%rd213], %r239;
	add.s64 	%rd214, %rd212, %rd211;
	st.global.u32 	[%rd214], %r239;
	add.s64 	%rd215, %rd213, %rd211;
	st.global.u32 	[%rd215], %r239;
	add.s64 	%rd216, %rd214, %rd211;
	st.global.u32 	[%rd216], %r239;
	add.s64 	%rd217, %rd215, %rd211;
	st.global.u32 	[%rd217], %r239;
	add.s64 	%rd218, %rd216, %rd211;
	st.global.u32 	[%rd218], %r239;
	add.s64 	%rd219, %rd217, %rd211;
	st.global.u32 	[%rd219], %r239;
	add.s64 	%rd220, %rd218, %rd211;
	st.global.u32 	[%rd220], %r239;
	add.s64 	%rd221, %rd219, %rd211;
	st.global.u32 	[%rd221], %r239;
	add.s64 	%rd222, %rd220, %rd211;
	st.global.u32 	[%rd222], %r239;
	add.s64 	%rd223, %rd221, %rd211;
	st.global.u32 	[%rd223], %r239;
	add.s64 	%rd224, %rd222, %rd211;
	st.global.u32 	[%rd224], %r239;
	add.s64 	%rd225, %rd223, %rd211;
	st.global.u32 	[%rd225], %r239;
	add.s32 	%r250, %r250, 8;
	add.s32 	%r249, %r249, %r20;
	setp.eq.s32 	%p116, %r250, 0;
	@%p116 bra 	$L__BB1_32;
	bra.uni 	$L__BB1_31;
$L__BB1_32:
	setp.eq.s32 	%p117, %r17, 0;
	@%p117 bra 	$L__BB1_103;
	and.b32  	%r106, %r124, 3;
	setp.lt.u32 	%p118, %r17, 4;
	@%p118 bra 	$L__BB1_35;
	mul.lo.s32 	%r240, %r285, %r123;
	mul.wide.s32 	%rd226, %r240, 4;
	add.s64 	%rd227, %rd5, %rd226;
	mov.b32 	%r241, 2147483647;
	st.global.u32 	[%rd227], %r241;
	add.s64 	%rd228, %rd6, %rd226;
	st.global.u32 	[%rd228], %r241;
	mul.wide.s32 	%rd229, %r123, 4;
	add.s64 	%rd230, %rd227, %rd229;
	st.global.u32 	[%rd230], %r241;
	add.s64 	%rd231, %rd228, %rd229;
	st.global.u32 	[%rd231], %r241;
	add.s64 	%rd232, %rd230, %rd229;
	st.global.u32 	[%rd232], %r241;
	add.s64 	%rd233, %rd231, %rd229;
	st.global.u32 	[%rd233], %r241;
	add.s64 	%rd234, %rd232, %rd229;
	st.global.u32 	[%rd234], %r241;
	add.s64 	%rd235, %rd233, %rd229;
	st.global.u32 	[%rd235], %r241;
	add.s32 	%r285, %r285, 4;
$L__BB1_35:
	setp.eq.s32 	%p119, %r106, 0;
	@%p119 bra 	$L__BB1_103;
	setp.eq.s32 	%p120, %r106, 1;
	@%p120 bra 	$L__BB1_38;
	mul.lo.s32 	%r242, %r285, %r123;
	mul.wide.s32 	%rd236, %r242, 4;
	add.s64 	%rd237, %rd5, %rd236;
	mov.b32 	%r243, 2147483647;
	st.global.u32 	[%rd237], %r243;
	add.s64 	%rd238, %rd6, %rd236;
	st.global.u32 	[%rd238], %r243;
	mul.wide.s32 	%rd239, %r123, 4;
	add.s64 	%rd240, %rd237, %rd239;
	st.global.u32 	[%rd240], %r243;
	add.s64 	%rd241, %rd238, %rd239;
	st.global.u32 	[%rd241], %r243;
	add.s32 	%r285, %r285, 2;
$L__BB1_38:
	and.b32  	%r244, %r124, 1;
	setp.eq.b32 	%p121, %r244, 1;
	not.pred 	%p122, %p121;
	@%p122 bra 	$L__BB1_103;
	mul.lo.s32 	%r245, %r285, %r123;
	mul.wide.s32 	%rd242, %r245, 4;
	add.s64 	%rd243, %rd5, %rd242;
	mov.b32 	%r246, 2147483647;
	st.global.u32 	[%rd243], %r246;
	add.s64 	%rd244, %rd6, %rd242;
	st.global.u32 	[%rd244], %r246;
	bra.uni 	$L__BB1_103;
$L__BB1_40:
	add.s32 	%r256, %r256, 1;
	setp.ge.s32 	%p34, %r256, %r35;
	@%p34 bra 	$L__BB1_55;
$L__BB1_41:
	cvt.u64.u32 	%rd96, %r256;
	mad.lo.s64 	%rd8, %rd96, %rd7, %rd4;
	shl.b64 	%rd97, %rd8, 2;
	add.s64 	%rd98, %rd3, %rd97;
	ld.global.nc.f32 	%f92, [%rd98];
	abs.f32 	%f93, %f92;
	setp.equ.f32 	%p30, %f93, 0f7F800000;
	@%p30 bra 	$L__BB1_43;
	add.s64 	%rd100, %rd1, %rd97;
	ld.global.nc.f32 	%f94, [%rd100];
	add.s64 	%rd101, %rd2, %rd97;
	ld.global.nc.f32 	%f95, [%rd101];
	abs.f32 	%f96, %f95;
	setp.ne.f32 	%p31, %f96, 0f7F800000;
	abs.f32 	%f97, %f94;
	setp.ne.f32 	%p32, %f97, 0f7F800000;
	and.pred  	%p33, %p31, %p32;
	@%p33 bra 	$L__BB1_40;
$L__BB1_43:
	setp.lt.s32 	%p105, %r124, 1;
	@%p105 bra 	$L__BB1_103;
	and.b32  	%r38, %r124, 7;
	setp.lt.u32 	%p106, %r124, 8;
	mov.b32 	%r288, 0;
	@%p106 bra 	$L__BB1_47;
	and.b32  	%r288, %r124, 2147483640;
	neg.s32 	%r258, %r288;
	shl.b32 	%r41, %r123, 3;
	mov.b32 	%r257, 0;
	mul.wide.s32 	%rd174, %r123, 4;
$L__BB1_46:
	.pragma "nounroll";
	mul.wide.s32 	%rd171, %r257, 4;
	add.s64 	%rd172, %rd5, %rd171;
	mov.b32 	%r229, 2147483647;
	st.global.u32 	[%rd172], %r229;
	add.s64 	%rd173, %rd6, %rd171;
	st.global.u32 	[%rd173], %r229;
	add.s64 	%rd175, %rd172, %rd174;
	st.global.u32 	[%rd175], %r229;
	add.s64 	%rd176, %rd173, %rd174;
	st.global.u32 	[%rd176], %r229;
	add.s64 	%rd177, %rd175, %rd174;
	st.global.u32 	[%rd177], %r229;
	add.s64 	%rd178, %rd176, %rd174;
	st.global.u32 	[%rd178], %r229;
	add.s64 	%rd179, %rd177, %rd174;
	st.global.u32 	[%rd179], %r229;
	add.s64 	%rd180, %rd178, %rd174;
	st.global.u32 	[%rd180], %r229;
	add.s64 	%rd181, %rd179, %rd174;
	st.global.u32 	[%rd181], %r229;
	add.s64 	%rd182, %rd180, %rd174;
	st.global.u32 	[%rd182], %r229;
	add.s64 	%rd183, %rd181, %rd174;
	st.global.u32 	[%rd183], %r229;
	add.s64 	%rd184, %rd182, %rd174;
	st.global.u32 	[%rd184], %r229;
	add.s64 	%rd185, %rd183, %rd174;
	st.global.u32 	[%rd185], %r229;
	add.s64 	%rd186, %rd184, %rd174;
	st.global.u32 	[%rd186], %r229;
	add.s64 	%rd187, %rd185, %rd174;
	st.global.u32 	[%rd187], %r229;
	add.s64 	%rd188, %rd186, %rd174;
	st.global.u32 	[%rd188], %r229;
	add.s32 	%r258, %r258, 8;
	add.s32 	%r257, %r257, %r41;
	setp.eq.s32 	%p107, %r258, 0;
	@%p107 bra 	$L__BB1_47;
	bra.uni 	$L__BB1_46;
$L__BB1_47:
	setp.eq.s32 	%p108, %r38, 0;
	@%p108 bra 	$L__BB1_103;
	and.b32  	%r112, %r124, 3;
	setp.lt.u32 	%p109, %r38, 4;
	@%p109 bra 	$L__BB1_50;
	mul.lo.s32 	%r230, %r288, %r123;
	mul.wide.s32 	%rd189, %r230, 4;
	add.s64 	%rd190, %rd5, %rd189;
	mov.b32 	%r231, 2147483647;
	st.global.u32 	[%rd190], %r231;
	add.s64 	%rd191, %rd6, %rd189;
	st.global.u32 	[%rd191], %r231;
	mul.wide.s32 	%rd192, %r123, 4;
	add.s64 	%rd193, %rd190, %rd192;
	st.global.u32 	[%rd193], %r231;
	add.s64 	%rd194, %rd191, %rd192;
	st.global.u32 	[%rd194], %r231;
	add.s64 	%rd195, %rd193, %rd192;
	st.global.u32 	[%rd195], %r231;
	add.s64 	%rd196, %rd194, %rd192;
	st.global.u32 	[%rd196], %r231;
	add.s64 	%rd197, %rd195, %rd192;
	st.global.u32 	[%rd197], %r231;
	add.s64 	%rd198, %rd196, %rd192;
	st.global.u32 	[%rd198], %r231;
	add.s32 	%r288, %r288, 4;
$L__BB1_50:
	setp.eq.s32 	%p110, %r112, 0;
	@%p110 bra 	$L__BB1_103;
	setp.eq.s32 	%p111, %r112, 1;
	@%p111 bra 	$L__BB1_53;
	mul.lo.s32 	%r232, %r288, %r123;
	mul.wide.s32 	%rd199, %r232, 4;
	add.s64 	%rd200, %rd5, %rd199;
	mov.b32 	%r233, 2147483647;
	st.global.u32 	[%rd200], %r233;
	add.s64 	%rd201, %rd6, %rd199;
	st.global.u32 	[%rd201], %r233;
	mul.wide.s32 	%rd202, %r123, 4;
	add.s64 	%rd203, %rd200, %rd202;
	st.global.u32 	[%rd203], %r233;
	add.s64 	%rd204, %rd201, %rd202;
	st.global.u32 	[%rd204], %r233;
	add.s32 	%r288, %r288, 2;
$L__BB1_53:
	and.b32  	%r234, %r124, 1;
	setp.eq.b32 	%p112, %r234, 1;
	not.pred 	%p113, %p112;
	@%p113 bra 	$L__BB1_103;
	mul.lo.s32 	%r235, %r288, %r123;
	mul.wide.s32 	%rd205, %r235, 4;
	add.s64 	%rd206, %rd5, %rd205;
	mov.b32 	%r236, 2147483647;
	st.global.u32 	[%rd206], %r236;
	add.s64 	%rd207, %rd6, %rd205;
	st.global.u32 	[%rd207], %r236;
	bra.uni 	$L__BB1_103;
$L__BB1_55:
	shl.b32 	%r153, %r125, 2;
	mov.u32 	%r154, __ttm_smem;
	add.s32 	%r46, %r154, %r153;
	add.s32 	%r47, %r46, %r153;
	add.s32 	%r48, %r47, %r153;
	add.s32 	%r49, %r48, %r153;
	sub.s32 	%r50, %r12, %r125;
	add.s32 	%r51, %r50, 1;
	shl.b64 	%rd102, %rd4, 2;
	add.s64 	%rd9, %rd3, %rd102;
	add.s64 	%rd10, %rd2, %rd102;
	max.s32 	%r52, %r125, 1;
	mov.f32 	%f277, 0f00000000;
	mov.b32 	%r259, 0;
	mov.u32 	%r260, %r259;
	mov.u32 	%r261, %r259;
	mov.f32 	%f309, %f277;
	mov.f32 	%f308, %f277;
	mov.f32 	%f302, %f277;
	mov.f32 	%f301, %f277;
	mov.f32 	%f282, %f277;
	mov.f32 	%f283, %f277;
	mov.u32 	%r281, %r259;
	mov.u32 	%r283, %r259;
$L__BB1_56:
	add.s32 	%r58, %r51, %r259;
	cvt.s64.s32 	%rd103, %r58;
	mul.lo.s64 	%rd104, %rd103, %rd7;
	add.s64 	%rd105, %rd104, %rd4;
	shl.b64 	%rd106, %rd104, 2;
	add.s64 	%rd107, %rd9, %rd106;
	ld.global.nc.f32 	%f18, [%rd107];
	add.s64 	%rd108, %rd10, %rd106;
	ld.global.nc.f32 	%f19, [%rd108];
	shl.b64 	%rd109, %rd105, 2;
	add.s64 	%rd110, %rd1, %rd109;
	ld.global.nc.f32 	%f20, [%rd110];
	abs.f32 	%f100, %f18;
	setp.ne.f32 	%p35, %f100, 0f7F800000;
	abs.f32 	%f101, %f19;
	setp.ne.f32 	%p36, %f101, 0f7F800000;
	and.pred  	%p37, %p35, %p36;
	abs.f32 	%f21, %f20;
	setp.ne.f32 	%p38, %f21, 0f7F800000;
	and.pred  	%p39, %p37, %p38;
	selp.u16 	%rs5, 1, 0, %p39;
	add.s32 	%r59, %r49, %r259;
	st.shared.u8 	[%r59], %rs5;
	shl.b32 	%r155, %r259, 2;
	add.s32 	%r156, %r47, %r155;
	st.shared.f32 	[%r156], %f20;
	@%p39 bra 	$L__BB1_58;
	add.s32 	%r261, %r261, 1;
	bra.uni 	$L__BB1_59;
$L__BB1_58:
	add.f32 	%f22, %f282, %f20;
	abs.f32 	%f102, %f282;
	setp.ltu.f32 	%p40, %f102, %f21;
	sub.f32 	%f103, %f20, %f22;
	add.f32 	%f104, %f282, %f103;
	sub.f32 	%f105, %f282, %f22;
	add.f32 	%f106, %f20, %f105;
	selp.f32 	%f107, %f104, %f106, %p40;
	add.f32 	%f283, %f283, %f107;
	mul.f32 	%f108, %f20, %f20;
	add.f32 	%f24, %f302, %f108;
	abs.f32 	%f109, %f302;
	abs.f32 	%f110, %f108;
	setp.ltu.f32 	%p41, %f109, %f110;
	sub.f32 	%f111, %f108, %f24;
	add.f32 	%f112, %f302, %f111;
	sub.f32 	%f113, %f302, %f24;
	add.f32 	%f114, %f108, %f113;
	selp.f32 	%f115, %f112, %f114, %p41;
	add.f32 	%f301, %f301, %f115;
	cvt.rn.f32.u32 	%f116, %r259;
	fma.rn.f32 	%f277, %f116, %f20, %f277;
	mov.f32 	%f282, %f22;
	mov.f32 	%f302, %f24;
$L__BB1_59:
	setp.ne.s32 	%p42, %r58, 0;
	@%p42 bra 	$L__BB1_61;
	ld.global.nc.f32 	%f125, [%rd9];
	ld.global.nc.f32 	%f126, [%rd10];
	sub.f32 	%f127, %f125, %f126;
	abs.f32 	%f289, %f127;
	bra.uni 	$L__BB1_62;
$L__BB1_61:
	add.s32 	%r157, %r50, %r259;
	cvt.s64.s32 	%rd111, %r157;
	mad.lo.s64 	%rd112, %rd111, %rd7, %rd4;
	shl.b64 	%rd113, %rd112, 2;
	add.s64 	%rd114, %rd1, %rd113;
	ld.global.nc.f32 	%f117, [%rd114];
	sub.f32 	%f118, %f18, %f19;
	abs.f32 	%f119, %f118;
	sub.f32 	%f120, %f18, %f117;
	abs.f32 	%f121, %f120;
	sub.f32 	%f122, %f19, %f117;
	abs.f32 	%f123, %f122;
	max.f32 	%f124, %f119, %f121;
	max.f32 	%f289, %f124, %f123;
$L__BB1_62:
	abs.f32 	%f35, %f289;
	setp.ne.f32 	%p43, %f35, 0f7F800000;
	selp.u16 	%rs6, 1, 0, %p43;
	add.s32 	%r158, %r59, %r125;
	st.shared.u8 	[%r158], %rs6;
	shl.b32 	%r159, %r259, 2;
	add.s32 	%r160, %r48, %r159;
	st.shared.f32 	[%r160], %f289;
	@%p43 bra 	$L__BB1_64;
	add.s32 	%r260, %r260, 1;
	bra.uni 	$L__BB1_65;
$L__BB1_64:
	add.f32 	%f36, %f309, %f289;
	abs.f32 	%f128, %f309;
	setp.ltu.f32 	%p44, %f128, %f35;
	sub.f32 	%f129, %f289, %f36;
	add.f32 	%f130, %f309, %f129;
	sub.f32 	%f131, %f309, %f36;
	add.f32 	%f132, %f289, %f131;
	selp.f32 	%f133, %f130, %f132, %p44;
	add.f32 	%f308, %f308, %f133;
	mov.f32 	%f309, %f36;
$L__BB1_65:
	mov.u32 	%r64, %r281;
	setp.eq.s32 	%p45, %r64, 0;
	@%p45 bra 	$L__BB1_67;
	add.s32 	%r281, %r64, -1;
	setp.gt.s32 	%p46, %r64, 0;
	selp.b32 	%r161, 0, %r125, %p46;
	add.s32 	%r162, %r161, %r64;
	shl.b32 	%r163, %r162, 2;
	mov.u32 	%r164, __ttm_smem;
	add.s32 	%r165, %r164, %r163;
	ld.shared.s32 	%rd115, [%r165+-4];
	mul.lo.s64 	%rd116, %rd115, %rd7;
	shl.b64 	%rd117, %rd116, 2;
	add.s64 	%rd118, %rd9, %rd117;
	ld.global.nc.f32 	%f134, [%rd118];
	setp.le.f32 	%p47, %f134, %f18;
	@%p47 bra 	$L__BB1_65;
$L__BB1_67:
	shl.b32 	%r166, %r64, 2;
	mov.u32 	%r167, __ttm_smem;
	add.s32 	%r168, %r167, %r166;
	st.shared.u32 	[%r168], %r58;
	add.s32 	%r169, %r64, 1;
	setp.eq.s32 	%p48, %r169, %r125;
	selp.b32 	%r281, 0, %r169, %p48;
$L__BB1_68:
	mov.u32 	%r67, %r283;
	setp.eq.s32 	%p49, %r67, 0;
	@%p49 bra 	$L__BB1_70;
	add.s32 	%r283, %r67, -1;
	setp.gt.s32 	%p50, %r67, 0;
	selp.b32 	%r170, 0, %r125, %p50;
	add.s32 	%r171, %r170, %r67;
	shl.b32 	%r172, %r171, 2;
	add.s32 	%r173, %r46, %r172;
	ld.shared.s32 	%rd119, [%r173+-4];
	mul.lo.s64 	%rd120, %rd119, %rd7;
	shl.b64 	%rd121, %rd120, 2;
	add.s64 	%rd122, %rd10, %rd121;
	ld.global.nc.f32 	%f135, [%rd122];
	setp.ge.f32 	%p51, %f135, %f19;
	@%p51 bra 	$L__BB1_68;
$L__BB1_70:
	shl.b32 	%r174, %r67, 2;
	add.s32 	%r175, %r46, %r174;
	st.shared.u32 	[%r175], %r58;
	add.s32 	%r176, %r67, 1;
	setp.eq.s32 	%p52, %r176, %r125;
	selp.b32 	%r283, 0, %r176, %p52;
	add.s32 	%r259, %r259, 1;
	setp.ne.s32 	%p53, %r259, %r52;
	@%p53 bra 	$L__BB1_56;
	or.b32  	%r177, %r261, %r260;
	setp.ne.s32 	%p54, %r177, 0;
	@%p54 bra 	$L__BB1_73;
	setp.neu.f32 	%p55, %f5, 0f00000000;
	ld.shared.s32 	%rd126, [__ttm_smem];
	mul.lo.s64 	%rd127, %rd126, %rd7;
	shl.b64 	%rd128, %rd127, 2;
	add.s64 	%rd129, %rd9, %rd128;
	ld.global.nc.f32 	%f136, [%rd129];
	ld.shared.s32 	%rd130, [%r46];
	mul.lo.s64 	%rd131, %rd130, %rd7;
	shl.b64 	%rd132, %rd131, 2;
	add.s64 	%rd133, %rd10, %rd132;
	ld.global.nc.f32 	%f137, [%rd133];
	add.f32 	%f138, %f136, %f137;
	add.f32 	%f139, %f283, %f282;
	mul.f32 	%f140, %f2, %f139;
	add.f32 	%f141, %f301, %f302;
	mul.f32 	%f142, %f2, %f141;
	mul.f32 	%f143, %f140, %f140;
	sub.f32 	%f144, %f142, %f143;
	max.f32 	%f145, %f144, 0f00000000;
	add.f32 	%f146, %f308, %f309;
	mul.f32 	%f147, %f2, %f146;
	mul.f32 	%f148, %f147, %f147;
	mul.f32 	%f149, %f7, %f145;
	mul.f32 	%f150, %f10, %f148;
	mul.f32 	%f151, %f9, %f148;
	mul.f32 	%f152, %f8, %f148;
	setp.gt.f32 	%p56, %f149, %f150;
	setp.le.f32 	%p57, %f149, %f152;
	setp.le.f32 	%p58, %f149, %f151;
	selp.f32 	%f153, 0f40000000, 0f3F800000, %p58;
	selp.f32 	%f154, 0f40400000, %f153, %p57;
	selp.f32 	%f155, 0f00000000, %f154, %p56;
	mul.lo.s32 	%r180, %r12, %r123;
	mul.wide.s32 	%rd134, %r180, 4;
	add.s64 	%rd135, %rd6, %rd134;
	st.global.f32 	[%rd135], %f155;
	fma.rn.f32 	%f156, %f138, 0f3F000000, %f140;
	mul.f32 	%f157, %f156, 0f3F000000;
	mul.f32 	%f158, %f157, %f1;
	sub.f32 	%f159, %f139, %f158;
	mul.f32 	%f160, %f4, %f157;
	sub.f32 	%f161, %f277, %f160;
	mul.f32 	%f162, %f161, %f1;
	mul.f32 	%f163, %f4, %f159;
	sub.f32 	%f164, %f162, %f163;
	mul.f32 	%f165, %f6, %f164;
	selp.f32 	%f166, %f165, 0f00000000, %p55;
	mul.f32 	%f167, %f4, %f166;
	sub.f32 	%f168, %f159, %f167;
	mul.f32 	%f169, %f2, %f168;
	fma.rn.f32 	%f170, %f3, %f166, %f169;
	add.s64 	%rd136, %rd5, %rd134;
	st.global.f32 	[%rd136], %f170;
	bra.uni 	$L__BB1_74;
$L__BB1_73:
	mul.lo.s32 	%r178, %r12, %r123;
	mul.wide.s32 	%rd123, %r178, 4;
	add.s64 	%rd124, %rd5, %rd123;
	mov.b32 	%r179, 2147483647;
	st.global.u32 	[%rd124], %r179;
	add.s64 	%rd125, %rd6, %rd123;
	st.global.u32 	[%rd125], %r179;
$L__BB1_74:
	setp.ge.s32 	%p59, %r268, %r124;
	@%p59 bra 	$L__BB1_103;
	mov.b32 	%r269, 0;
	mov.u32 	%r276, %r269;
	mov.u32 	%r279, %r269;
$L__BB1_76:
	sub.s32 	%r79, %r268, %r125;
	setp.eq.s32 	%p60, %r276, %r281;
	mov.u32 	%r277, %r281;
	@%p60 bra 	$L__BB1_79;
$L__BB1_77:
	shl.b32 	%r182, %r276, 2;
	mov.u32 	%r183, __ttm_smem;
	add.s32 	%r184, %r183, %r182;
	ld.shared.u32 	%r185, [%r184];
	setp.gt.s32 	%p61, %r185, %r79;
	mov.u32 	%r277, %r276;
	@%p61 bra 	$L__BB1_79;
	add.s32 	%r186, %r276, 1;
	setp.eq.s32 	%p62, %r186, %r125;
	selp.b32 	%r276, 0, %r186, %p62;
	setp.ne.s32 	%p63, %r276, %r281;
	mov.u32 	%r277, %r281;
	@%p63 bra 	$L__BB1_77;
$L__BB1_79:
	setp.eq.s32 	%p64, %r279, %r283;
	@%p64 bra 	$L__BB1_83;
	mov.u32 	%r278, %r279;
$L__BB1_81:
	shl.b32 	%r187, %r278, 2;
	add.s32 	%r188, %r46, %r187;
	ld.shared.u32 	%r189, [%r188];
	setp.gt.s32 	%p65, %r189, %r79;
	mov.u32 	%r279, %r278;
	@%p65 bra 	$L__BB1_83;
	add.s32 	%r190, %r278, 1;
	setp.eq.s32 	%p66, %r190, %r125;
	selp.b32 	%r278, 0, %r190, %p66;
	setp.ne.s32 	%p67, %r278, %r283;
	mov.u32 	%r279, %r283;
	@%p67 bra 	$L__BB1_81;
$L__BB1_83:
	cvt.u64.u32 	%rd137, %r268;
	mul.lo.s64 	%rd138, %rd137, %rd7;
	add.s64 	%rd139, %rd138, %rd4;
	shl.b64 	%rd140, %rd138, 2;
	add.s64 	%rd141, %rd9, %rd140;
	ld.global.nc.f32 	%f47, [%rd141];
	add.s64 	%rd142, %rd10, %rd140;
	ld.global.nc.f32 	%f48, [%rd142];
	shl.b64 	%rd143, %rd139, 2;
	add.s64 	%rd144, %rd1, %rd143;
	ld.global.nc.f32 	%f49, [%rd144];
	abs.f32 	%f171, %f47;
	setp.ne.f32 	%p68, %f171, 0f7F800000;
	abs.f32 	%f172, %f48;
	setp.ne.f32 	%p69, %f172, 0f7F800000;
	and.pred  	%p70, %p68, %p69;
	abs.f32 	%f50, %f49;
	setp.ne.f32 	%p71, %f50, 0f7F800000;
	and.pred  	%p1, %p70, %p71;
	selp.u16 	%rs1, 1, 0, %p1;
	add.s32 	%r191, %r268, -1;
	cvt.s64.s32 	%rd145, %r191;
	mad.lo.s64 	%rd146, %rd145, %rd7, %rd4;
	shl.b64 	%rd147, %rd146, 2;
	add.s64 	%rd148, %rd1, %rd147;
	ld.global.nc.f32 	%f173, [%rd148];
	sub.f32 	%f174, %f47, %f48;
	abs.f32 	%f175, %f174;
	sub.f32 	%f176, %f47, %f173;
	abs.f32 	%f177, %f176;
	sub.f32 	%f178, %f48, %f173;
	abs.f32 	%f179, %f178;
	max.f32 	%f180, %f175, %f177;
	max.f32 	%f51, %f180, %f179;
	abs.f32 	%f52, %f51;
	setp.equ.f32 	%p72, %f52, 0f7F800000;
	setp.ne.f32 	%p73, %f52, 0f7F800000;
	selp.u16 	%rs2, 1, 0, %p73;
	shl.b32 	%r192, %r269, 2;
	add.s32 	%r86, %r47, %r192;
	ld.shared.f32 	%f53, [%r86];
	add.s32 	%r87, %r48, %r192;
	ld.shared.f32 	%f54, [%r87];
	shl.b32 	%r193, %r125, 2;
	add.s32 	%r194, %r48, %r193;
	add.s32 	%r88, %r194, %r269;
	ld.shared.u8 	%rs3, [%r88];
	add.s32 	%r89, %r88, %r125;
	ld.shared.u8 	%rs4, [%r89];
	xor.b16  	%rs7, %rs1, 1;
	cvt.u32.u16 	%r195, %rs7;
	setp.eq.s16 	%p74, %rs3, 0;
	selp.s32 	%r196, -1, 0, %p74;
	add.s32 	%r197, %r261, %r195;
	add.s32 	%r261, %r197, %r196;
	selp.u32 	%r198, 1, 0, %p72;
	setp.eq.s16 	%p75, %rs4, 0;
	selp.s32 	%r199, -1, 0, %p75;
	add.s32 	%r200, %r260, %r199;
	add.s32 	%r260, %r200, %r198;
	mov.f32 	%f304, %f283;
	mov.f32 	%f305, %f282;
	@%p74 bra 	$L__BB1_85;
	neg.f32 	%f181, %f53;
	sub.f32 	%f305, %f282, %f53;
	abs.f32 	%f182, %f282;
	abs.f32 	%f183, %f181;
	setp.ltu.f32 	%p76, %f182, %f183;
	sub.f32 	%f184, %f181, %f305;
	add.f32 	%f185, %f282, %f184;
	sub.f32 	%f186, %f282, %f305;
	sub.f32 	%f187, %f186, %f53;
	selp.f32 	%f188, %f185, %f187, %p76;
	add.f32 	%f304, %f283, %f188;
	mul.f32 	%f189, %f53, %f181;
	add.f32 	%f57, %f302, %f189;
	abs.f32 	%f190, %f302;
	abs.f32 	%f191, %f189;
	setp.ltu.f32 	%p77, %f190, %f191;
	sub.f32 	%f192, %f189, %f57;
	add.f32 	%f193, %f302, %f192;
	sub.f32 	%f194, %f302, %f57;
	add.f32 	%f195, %f189, %f194;
	selp.f32 	%f196, %f193, %f195, %p77;
	add.f32 	%f301, %f301, %f196;
	mov.f32 	%f302, %f57;
$L__BB1_85:
	mov.f32 	%f303, 0f00000000;
	not.pred 	%p78, %p1;
	@%p78 bra 	$L__BB1_87;
	add.f32 	%f63, %f49, %f305;
	abs.f32 	%f198, %f305;
	setp.ltu.f32 	%p79, %f198, %f50;
	sub.f32 	%f199, %f49, %f63;
	add.f32 	%f200, %f305, %f199;
	sub.f32 	%f201, %f305, %f63;
	add.f32 	%f202, %f49, %f201;
	selp.f32 	%f203, %f200, %f202, %p79;
	add.f32 	%f304, %f304, %f203;
	mul.f32 	%f204, %f49, %f49;
	add.f32 	%f65, %f204, %f302;
	abs.f32 	%f205, %f302;
	abs.f32 	%f206, %f204;
	setp.ltu.f32 	%p80, %f205, %f206;
	sub.f32 	%f207, %f204, %f65;
	add.f32 	%f208, %f302, %f207;
	sub.f32 	%f209, %f302, %f65;
	add.f32 	%f210, %f204, %f209;
	selp.f32 	%f211, %f208, %f210, %p80;
	add.f32 	%f301, %f301, %f211;
	mov.f32 	%f303, %f49;
	mov.f32 	%f305, %f63;
	mov.f32 	%f302, %f65;
$L__BB1_87:
	selp.f32 	%f212, 0f00000000, %f53, %p74;
	add.f32 	%f213, %f283, %f282;
	sub.f32 	%f214, %f213, %f212;
	sub.f32 	%f215, %f277, %f214;
	add.s32 	%r201, %r125, -1;
	cvt.rn.f32.s32 	%f216, %r201;
	fma.rn.f32 	%f277, %f216, %f303, %f215;
	@%p75 bra 	$L__BB1_89;
	neg.f32 	%f217, %f54;
	sub.f32 	%f73, %f309, %f54;
	abs.f32 	%f218, %f309;
	abs.f32 	%f219, %f217;
	setp.ltu.f32 	%p83, %f218, %f219;
	sub.f32 	%f220, %f217, %f73;
	add.f32 	%f221, %f309, %f220;
	sub.f32 	%f222, %f309, %f73;
	sub.f32 	%f223, %f222, %f54;
	selp.f32 	%f224, %f221, %f223, %p83;
	add.f32 	%f308, %f308, %f224;
	mov.f32 	%f309, %f73;
$L__BB1_89:
	@%p72 bra 	$L__BB1_91;
	add.f32 	%f77, %f51, %f309;
	abs.f32 	%f225, %f309;
	setp.ltu.f32 	%p85, %f225, %f52;
	sub.f32 	%f226, %f51, %f77;
	add.f32 	%f227, %f309, %f226;
	sub.f32 	%f228, %f309, %f77;
	add.f32 	%f229, %f51, %f228;
	selp.f32 	%f230, %f227, %f229, %p85;
	add.f32 	%f308, %f308, %f230;
	mov.f32 	%f309, %f77;
$L__BB1_91:
	st.shared.f32 	[%r86], %f49;
	st.shared.u8 	[%r88], %rs1;
	st.shared.f32 	[%r87], %f51;
	st.shared.u8 	[%r89], %rs2;
	add.s32 	%r92, %r269, 1;
	setp.eq.s32 	%p86, %r277, %r281;
	@%p86 bra 	$L__BB1_95;
	mov.u32 	%r280, %r281;
$L__BB1_93:
	setp.gt.s32 	%p87, %r280, 0;
	selp.b32 	%r202, 0, %r125, %p87;
	add.s32 	%r203, %r280, %r202;
	shl.b32 	%r204, %r203, 2;
	mov.u32 	%r205, __ttm_smem;
	add.s32 	%r206, %r205, %r204;
	ld.shared.s32 	%rd149, [%r206+-4];
	mul.lo.s64 	%rd150, %rd149, %rd7;
	shl.b64 	%rd151, %rd150, 2;
	add.s64 	%rd152, %rd9, %rd151;
	ld.global.nc.f32 	%f231, [%rd152];
	setp.gtu.f32 	%p88, %f231, %f47;
	mov.u32 	%r281, %r280;
	@%p88 bra 	$L__BB1_95;
	setp.eq.s32 	%p89, %r280, 0;
	selp.b32 	%r207, %r125, %r280, %p89;
	add.s32 	%r280, %r207, -1;
	setp.ne.s32 	%p90, %r277, %r280;
	mov.u32 	%r281, %r277;
	@%p90 bra 	$L__BB1_93;
$L__BB1_95:
	shl.b32 	%r208, %r281, 2;
	mov.u32 	%r209, __ttm_smem;
	add.s32 	%r210, %r209, %r208;
	st.shared.u32 	[%r210], %r268;
	add.s32 	%r96, %r281, 1;
	setp.eq.s32 	%p91, %r279, %r283;
	@%p91 bra 	$L__BB1_99;
	mov.u32 	%r282, %r283;
$L__BB1_97:
	setp.gt.s32 	%p92, %r282, 0;
	selp.b32 	%r211, 0, %r125, %p92;
	add.s32 	%r212, %r282, %r211;
	shl.b32 	%r213, %r212, 2;
	add.s32 	%r214, %r46, %r213;
	ld.shared.s32 	%rd153, [%r214+-4];
	mul.lo.s64 	%rd154, %rd153, %rd7;
	shl.b64 	%rd155, %rd154, 2;
	add.s64 	%rd156, %rd10, %rd155;
	ld.global.nc.f32 	%f232, [%rd156];
	setp.ltu.f32 	%p93, %f232, %f48;
	mov.u32 	%r283, %r282;
	@%p93 bra 	$L__BB1_99;
	setp.eq.s32 	%p94, %r282, 0;
	selp.b32 	%r215, %r125, %r282, %p94;
	add.s32 	%r282, %r215, -1;
	setp.ne.s32 	%p95, %r279, %r282;
	mov.u32 	%r283, %r279;
	@%p95 bra 	$L__BB1_97;
$L__BB1_99:
	shl.b32 	%r216, %r283, 2;
	add.s32 	%r217, %r46, %r216;
	st.shared.u32 	[%r217], %r268;
	add.s32 	%r100, %r283, 1;
	or.b32  	%r218, %r261, %r260;
	setp.ne.s32 	%p96, %r218, 0;
	@%p96 bra 	$L__BB1_101;
	ld.param.f32 	%f276, [ttm_squeeze_many_series_one_param_f32_param_10];
	ld.param.f32 	%f274, [ttm_squeeze_many_series_one_param_f32_param_8];
	ld.param.f32 	%f272, [ttm_squeeze_many_series_one_param_f32_param_7];
	setp.neu.f32 	%p97, %f5, 0f00000000;
	add.f32 	%f233, %f304, %f305;
	mul.f32 	%f234, %f2, %f233;
	add.f32 	%f235, %f301, %f302;
	mul.f32 	%f236, %f2, %f235;
	mul.f32 	%f237, %f234, %f234;
	sub.f32 	%f238, %f236, %f237;
	max.f32 	%f239, %f238, 0f00000000;
	add.f32 	%f240, %f308, %f309;
	mul.f32 	%f241, %f2, %f240;
	mul.f32 	%f242, %f241, %f241;
	mul.f32 	%f243, %f272, %f272;
	mul.f32 	%f244, %f243, %f239;
	mul.f32 	%f245, %f276, %f276;
	mul.f32 	%f246, %f245, %f242;
	mul.f32 	%f247, %f9, %f242;
	mul.f32 	%f248, %f274, %f274;
	mul.f32 	%f249, %f248, %f242;
	setp.gt.f32 	%p98, %f244, %f246;
	setp.le.f32 	%p99, %f244, %f249;
	setp.le.f32 	%p100, %f244, %f247;
	selp.f32 	%f250, 0f40000000, 0f3F800000, %p100;
	selp.f32 	%f251, 0f40400000, %f250, %p99;
	selp.f32 	%f252, 0f00000000, %f251, %p98;
	mul.lo.s32 	%r221, %r268, %r123;
	mul.wide.s32 	%rd160, %r221, 4;
	add.s64 	%rd161, %rd6, %rd160;
	st.global.f32 	[%rd161], %f252;
	shl.b32 	%r222, %r277, 2;
	mov.u32 	%r223, __ttm_smem;
	add.s32 	%r224, %r223, %r222;
	ld.shared.s32 	%rd162, [%r224];
	mul.lo.s64 	%rd163, %rd162, %rd7;
	shl.b64 	%rd164, %rd163, 2;
	add.s64 	%rd165, %rd9, %rd164;
	ld.global.nc.f32 	%f253, [%rd165];
	shl.b32 	%r225, %r279, 2;
	add.s32 	%r226, %r46, %r225;
	ld.shared.s32 	%rd166, [%r226];
	mul.lo.s64 	%rd167, %rd166, %rd7;
	shl.b64 	%rd168, %rd167, 2;
	add.s64 	%rd169, %rd10, %rd168;
	ld.global.nc.f32 	%f254, [%rd169];
	add.f32 	%f255, %f253, %f254;
	fma.rn.f32 	%f256, %f255, 0f3F000000, %f234;
	mul.f32 	%f257, %f256, 0f3F000000;
	mul.f32 	%f258, %f257, %f1;
	sub.f32 	%f259, %f233, %f258;
	mul.f32 	%f260, %f4, %f257;
	sub.f32 	%f261, %f277, %f260;
	mul.f32 	%f262, %f261, %f1;
	mul.f32 	%f263, %f4, %f259;
	sub.f32 	%f264, %f262, %f263;
	mul.f32 	%f265, %f6, %f264;
	selp.f32 	%f266, %f265, 0f00000000, %p97;
	mul.f32 	%f267, %f4, %f266;
	sub.f32 	%f268, %f259, %f267;
	mul.f32 	%f269, %f2, %f268;
	fma.rn.f32 	%f270, %f3, %f266, %f269;
	add.s64 	%rd170, %rd5, %rd160;
	st.global.f32 	[%rd170], %f270;
	bra.uni 	$L__BB1_102;
$L__BB1_101:
	mul.lo.s32 	%r219, %r268, %r123;
	mul.wide.s32 	%rd157, %r219, 4;
	add.s64 	%rd158, %rd5, %rd157;
	mov.b32 	%r220, 2147483647;
	st.global.u32 	[%rd158], %r220;
	add.s64 	%rd159, %rd6, %rd157;
	st.global.u32 	[%rd159], %r220;
$L__BB1_102:
	add.s32 	%r268, %r268, 1;
	setp.lt.s32 	%p101, %r268, %r124;
	setp.eq.s32 	%p102, %r92, %r125;
	selp.b32 	%r269, 0, %r92, %p102;
	setp.eq.s32 	%p103, %r96, %r125;
	selp.b32 	%r281, 0, %r96, %p103;
	setp.eq.s32 	%p104, %r100, %r125;
	selp.b32 	%r283, 0, %r100, %p104;
	mov.f32 	%f282, %f305;
	mov.f32 	%f283, %f304;
	mov.u32 	%r276, %r277;
	@%p101 bra 	$L__BB1_76;
$L__BB1_103:
	ret;

}


// ===== COMPILED SASS (sm_100) =====

	.target	sm_100

	.elftype	@"ET_EXEC"


//--------------------- .note.nv.tkinfo           --------------------------
	.section	.note.nv.tkinfo,"",@"SHT_NOTE"
	.sectionflags	@"SHF_NOTE_NV_TKINFO"
	.tkinfo
        /*0018*/ 	.word	0x00000002
        /*0030*/ 	.string	""
        /*0030*/ 	.string	"ptxas"
        /*0030*/ 	.string	"Cuda compilation tools, release 13.0, V13.0.88"
        /*0030*/ 	.string	"Build cuda_13.0.r13.0/compiler.36424714_0"
        /*0030*/ 	.string	"-arch sm_100 -m 64 "



//--------------------- .note.nv.cuinfo           --------------------------
	.section	.note.nv.cuinfo,"",@"SHT_NOTE"
	.sectionflags	@"SHF_NOTE_NV_CUINFO"
        /*0018*/ 	.short	0x0002
        /*001a*/ 	.short	0x0064
        /*001c*/ 	.short	0x0082
	.zero		2


//--------------------- .nv.info                  --------------------------
	.section	.nv.info,"",@"SHT_CUDA_INFO"
	.align	4


	//----- nvinfo : EIATTR_REGCOUNT
	.align		4
        /*0000*/ 	.byte	0x04, 0x2f
        /*0002*/ 	.short	(.L_1 - .L_0)
	.align		4
.L_0:
        /*0004*/ 	.word	index@(ttm_squeeze_batch_f32)
        /*0008*/ 	.word	0x00000020


	//----- nvinfo : EIATTR_FRAME_SIZE
	.align		4
.L_1:
        /*000c*/ 	.byte	0x04, 0x11
        /*000e*/ 	.short	(.L_3 - .L_2)
	.align		4
.L_2:
        /*0010*/ 	.word	index@($__internal_3_$__cuda_sm3x_div_rn_noftz_f32_slowpath)
        /*0014*/ 	.word	0x00000000


	//----- nvinfo : EIATTR_FRAME_SIZE
	.align		4
.L_3:
        /*0018*/ 	.byte	0x04, 0x11
        /*001a*/ 	.short	(.L_5 - .L_4)
	.align		4
.L_4:
        /*001c*/ 	.word	index@($__internal_2_$__cuda_sm20_rcp_rn_f32_slowpath)
        /*0020*/ 	.word	0x00000000


	//----- nvinfo : EIATTR_FRAME_SIZE
	.align		4
.L_5:
        /*0024*/ 	.byte	0x04, 0x11
        /*0026*/ 	.short	(.L_7 - .L_6)
	.align		4
.L_6:
        /*0028*/ 	.word	index@(ttm_squeeze_batch_f32)
        /*002c*/ 	.word	0x00000000


	//----- nvinfo : EIATTR_REGCOUNT
	.align		4
.L_7:
        /*0030*/ 	.byte	0x04, 0x2f
        /*0032*/ 	.short	(.L_9 - .L_8)
	.align		4
.L_8:
        /*0034*/ 	.word	index@(ttm_squeeze_many_series_one_param_f32)
        /*0038*/ 	.word	0x00000020


	//----- nvinfo : EIATTR_FRAME_SIZE
	.align		4
.L_9:
        /*003c*/ 	.byte	0x04, 0x11
        /*003e*/ 	.short	(.L_11 - .L_10)
	.align		4
.L_10:
        /*0040*/ 	.word	index@($__internal_1_$__cuda_sm3x_div_rn_noftz_f32_slowpath)
        /*0044*/ 	.word	0x00000000


	//----- nvinfo : EIATTR_FRAME_SIZE
	.align		4
.L_11:
        /*0048*/ 	.byte	0x04, 0x11
        /*004a*/ 	.short	(.L_13 - .L_12)
	.align		4
.L_12:
        /*004c*/ 	.word	index@($__internal_0_$__cuda_sm20_rcp_rn_f32_slowpath)
        /*0050*/ 	.word	0x00000000


	//----- nvinfo : EIATTR_FRAME_SIZE
	.align		4
.L_13:
        /*0054*/ 	.byte	0x04, 0x11
        /*0056*/ 	.short	(.L_15 - .L_14)
	.align		4
.L_14:
        /*0058*/ 	.word	index@(ttm_squeeze_many_series_one_param_f32)
        /*005c*/ 	.word	0x00000000


	//----- nvinfo : EIATTR_MIN_STACK_SIZE
	.align		4
.L_15:
        /*0060*/ 	.byte	0x04, 0x12
        /*0062*/ 	.short	(.L_17 - .L_16)
	.align		4
.L_16:
        /*0064*/ 	.word	index@(ttm_squeeze_many_series_one_param_f32)
        /*0068*/ 	.word	0x00000000


	//----- nvinfo : EIATTR_MIN_STACK_SIZE
	.align		4
.L_17:
        /*006c*/ 	.byte	0x04, 0x12
        /*006e*/ 	.short	(.L_19 - .L_18)
	.align		4
.L_18:
        /*0070*/ 	.word	index@(ttm_squeeze_batch_f32)
        /*0074*/ 	.word	0x00000000
.L_19:


//--------------------- .nv.compat                --------------------------
	.section	.nv.compat,"",@"SHT_CUDA_COMPAT_INFO"
	.align	4
        /*0000*/ 	.byte	0x02, 0x09, 0x00, 0x00, 0x02, 0x02, 0x01, 0x00, 0x02, 0x05, 0x05, 0x00, 0x03, 0x07, 0x01, 0x01
        /*0010*/ 	.byte	0x02, 0x03, 0x00, 0x00, 0x02, 0x06, 0x01, 0x00, 0x04, 0x0b, 0x08, 0x00, 0x01, 0x00, 0x00, 0x00
        /*0020*/ 	.byte	0x00, 0x00, 0x00, 0x00


//--------------------- .nv.info.ttm_squeeze_many_series_one_param_f32 --------------------------
	.section	.nv.info.ttm_squeeze_many_series_one_param_f32,"",@"SHT_CUDA_INFO"
	.sectionflags	@""
	.align	4


	//----- nvinfo : EIATTR_CUDA_API_VERSION
	.align		4
        /*0000*/ 	.byte	0x04, 0x37
        /*0002*/ 	.short	(.L_21 - .L_20)
.L_20:
        /*0004*/ 	.word	0x00000082


	//----- nvinfo : EIATTR_KPARAM_INFO
	.align		4
.L_21:
        /*0008*/ 	.byte	0x04, 0x17
        /*000a*/ 	.short	(.L_23 - .L_22)
.L_22:
        /*000c*/ 	.word	0x00000000
        /*0010*/ 	.short	0x000c
        /*0012*/ 	.short	0x0048
        /*0014*/ 	.byte	0x00, 0xf5, 0x21, 0x00


	//----- nvinfo : EIATTR_KPARAM_INFO
	.align		4
.L_23:
        /*0018*/ 	.byte	0x04, 0x17
        /*001a*/ 	.short	(.L_25 - .L_24)
.L_24:
        /*001c*/ 	.word	0x00000000
        /*0020*/ 	.short	0x000b
        /*0022*/ 	.short	0x0040
        /*0024*/ 	.byte	0x00, 0xf5, 0x21, 0x00


	//----- nvinfo : EIATTR_KPARAM_INFO
	.align		4
.L_25:
        /*0028*/ 	.byte	0x04, 0x17
        /*002a*/ 	.short	(.L_27 - .L_26)
.L_26:
        /*002c*/ 	.word	0x00000000
        /*0030*/ 	.short	0x000a
        /*0032*/ 	.short	0x0038
        /*0034*/ 	.byte	0x00, 0xf0, 0x11, 0x00


	//----- nvinfo : EIATTR_KPARAM_INFO
	.align		4
.L_27:
        /*0038*/ 	.byte	0x04, 0x17
        /*003a*/ 	.short	(.L_29 - .L_28)
.L_28:
        /*003c*/ 	.word	0x00000000
        /*0040*/ 	.short	0x0009
        /*0042*/ 	.short	0x0034
        /*0044*/ 	.byte	0x00, 0xf0, 0x11, 0x00


	//----- nvinfo : EIATTR_KPARAM_INFO
	.align		4
.L_29:
        /*0048*/ 	.byte	0x04, 0x17
        /*004a*/ 	.short	(.L_31 - .L_30)
.L_30:
        /*004c*/ 	.word	0x00000000
        /*0050*/ 	.short	0x0008
        /*0052*/ 	.short	0x0030
        /*0054*/ 	.byte	0x00, 0xf0, 0x11, 0x00


	//----- nvinfo : EIATTR_KPARAM_INFO
	.align		4
.L_31:
        /*0058*/ 	.byte	0x04, 0x17
        /*005a*/ 	.short	(.L_33 - .L_32)
.L_32:
        /*005c*/ 	.word	0x00000000
        /*0060*/ 	.short	0x0007
        /*0062*/ 	.short	0x002c
        /*0064*/ 	.byte	0x00, 0xf0, 0x11, 0x00


	//----- nvinfo : EIATTR_KPARAM_INFO
	.align		4
.L_33:
        /*0068*/ 	.byte	0x04, 0x17
        /*006a*/ 	.short	(.L_35 - .L_34)
.L_34:
        /*006c*/ 	.word	0x00000000
        /*0070*/ 	.short	0x0006
        /*0072*/ 	.short	0x0028
        /*0074*/ 	.byte	0x00, 0xf0, 0x11, 0x00


	//----- nvinfo : EIATTR_KPARAM_INFO
	.align		4
.L_35:
        /*0078*/ 	.byte	0x04, 0x17
        /*007a*/ 	.short	(.L_37 - .L_36)
.L_36:
        /*007c*/ 	.word	0x00000000
        /*0080*/ 	.short	0x0005
        /*0082*/ 	.short	0x0024
        /*0084*/ 	.byte	0x00, 0xf0, 0x11, 0x00


	//----- nvinfo : EIATTR_KPARAM_INFO
	.align		4
.L_37:
        /*0088*/ 	.byte	0x04, 0x17
        /*008a*/ 	.short	(.L_39 - .L_38)
.L_38:
        /*008c*/ 	.word	0x00000000
        /*0090*/ 	.short	0x0004
        /*0092*/ 	.short	0x0020
        /*0094*/ 	.byte	0x00, 0xf0, 0x11, 0x00


	//----- nvinfo : EIATTR_KPARAM_INFO
	.align		4
.L_39:
        /*0098*/ 	.byte	0x04, 0x17
        /*009a*/ 	.short	(.L_41 - .L_40)
.L_40:
        /*009c*/ 	.word	0x00000000
        /*00a0*/ 	.short	0x0003
        /*00a2*/ 	.short	0x0018
        /*00a4*/ 	.byte	0x00, 0xf5, 0x21, 0x00


	//----- nvinfo : EIATTR_KPARAM_INFO
	.align		4
.L_41:
        /*00a8*/ 	.byte	0x04, 0x17
        /*00aa*/ 	.short	(.L_43 - .L_42)
.L_42:
        /*00ac*/ 	.word	0x00000000
        /*00b0*/ 	.short	0x0002
        /*00b2*/ 	.short	0x0010
        /*00b4*/ 	.byte	0x00, 0xf5, 0x21, 0x00


	//----- nvinfo : EIATTR_KPARAM_INFO
	.align		4
.L_43:
        /*00b8*/ 	.byte	0x04, 0x17
        /*00ba*/ 	.short	(.L_45 - .L_44)
.L_44:
        /*00bc*/ 	.word	0x00000000
        /*00c0*/ 	.short	0x0001
        /*00c2*/ 	.short	0x0008
        /*00c4*/ 	.byte	0x00, 0xf5, 0x21, 0x00


	//----- nvinfo : EIATTR_KPARAM_INFO
	.align		4
.L_45:
        /*00c8*/ 	.byte	0x04, 0x17
        /*00ca*/ 	.short	(.L_47 - .L_46)
.L_46:
        /*00cc*/ 	.word	0x00000000
        /*00d0*/ 	.short	0x0000
        /*00d2*/ 	.short	0x0000
        /*00d4*/ 	.byte	0x00, 0xf5, 0x21, 0x00


	//----- nvinfo : EIATTR_SPARSE_MMA_MASK
	.align		4
.L_47:
        /*00d8*/ 	.byte	0x03, 0x50
        /*00da*/ 	.short	0x0000


	//----- nvinfo : EIATTR_MAXREG_COUNT
	.align		4
        /*00dc*/ 	.byte	0x03, 0x1b
        /*00de*/ 	.short	0x00ff


	//----- nvinfo : EIATTR_MERCURY_ISA_VERSION
	.align		4
        /*00e0*/ 	.byte	0x03, 0x5f
        /*00e2*/ 	.short	0x0101


	//----- nvinfo : EIATTR_VRC_CTA_INIT_COUNT
	.align		4
        /*00e4*/ 	.byte	0x02, 0x4a
	.zero		1
	.zero		1


	//----- nvinfo : EIATTR_EXIT_INSTR_OFFSETS
	.align		4
        /*00e8*/ 	.byte	0x04, 0x1c
        /*00ea*/ 	.short	(.L_49 - .L_48)


	//   ....[0]....
.L_48:
        /*00ec*/ 	.word	0x000000a0


	//   ....[1]....
        /*00f0*/ 	.word	0x000001b0


	//   ....[2]....
        /*00f4*/ 	.word	0x000004b0


	//   ....[3]....
        /*00f8*/ 	.word	0x00000650


	//   ....[4]....
        /*00fc*/ 	.word	0x00000770


	//   ....[5]....
        /*0100*/ 	.word	0x00000800


	//   ....[6]....
        /*0104*/ 	.word	0x00002410


	//   ....[7]....
        /*0108*/ 	.word	0x000039a0


	//   ....[8]....
        /*010c*/ 	.word	0x000039d0


	//   ....[9]....
        /*0110*/ 	.word	0x00003cd0


	//   ....[10]....
        /*0114*/ 	.word	0x00003e70


	//   ....[11]....
        /*0118*/ 	.word	0x00003f90


	//   ....[12]....
        /*011c*/ 	.word	0x00004020


	//   ....[13]....
        /*0120*/ 	.word	0x00004040


	//   ....[14]....
        /*0124*/ 	.word	0x00004340


	//   ....[15]....
        /*0128*/ 	.word	0x000044e0


	//   ....[16]....
        /*012c*/ 	.word	0x00004600


	//   ....[17]....
        /*0130*/ 	.word	0x00004690


	//----- nvinfo : EIATTR_CRS_STACK_SIZE
	.align		4
.L_49:
        /*0134*/ 	.byte	0x04, 0x1e
        /*0136*/ 	.short	(.L_51 - .L_50)
.L_50:
        /*0138*/ 	.word	0x00000000


	//----- nvinfo : EIATTR_CBANK_PARAM_SIZE
	.align		4
.L_51:
        /*013c*/ 	.byte	0x03, 0x19
        /*013e*/ 	.short	0x0050


	//----- nvinfo : EIATTR_PARAM_CBANK
	.align		4
        /*0140*/ 	.byte	0x04, 0x0a
        /*0142*/ 	.short	(.L_53 - .L_52)
	.align		4
.L_52:
        /*0144*/ 	.word	index@(.nv.constant0.ttm_squeeze_many_series_one_param_f32)
        /*0148*/ 	.short	0x0380
        /*014a*/ 	.short	0x0050


	//----- nvinfo : EIATTR_SW_WAR
	.align		4
.L_53:
        /*014c*/ 	.byte	0x04, 0x36
        /*014e*/ 	.short	(.L_55 - .L_54)
.L_54:
        /*0150*/ 	.word	0x00000008
.L_55:


//--------------------- .nv.info.ttm_squeeze_batch_f32 --------------------------
	.section	.nv.info.ttm_squeeze_batch_f32,"",@"SHT_CUDA_INFO"
	.sectionflags	@""
	.align	4


	//----- nvinfo : EIATTR_CUDA_API_VERSION
	.align		4
        /*0000*/ 	.byte	0x04, 0x37
        /*0002*/ 	.short	(.L_57 - .L_56)
.L_56:
        /*0004*/ 	.word	0x00000082


	//----- nvinfo : EIATTR_KPARAM_INFO
	.align		4
.L_57:
        /*0008*/ 	.byte	0x04, 0x17
        /*000a*/ 	.short	(.L_59 - .L_58)
.L_58:
        /*000c*/ 	.word	0x00000000
        /*0010*/ 	.short	0x000c
        /*0012*/ 	.short	0x0058
        /*0014*/ 	.byte	0x00, 0xf5, 0x21, 0x00


	//----- nvinfo : EIATTR_KPARAM_INFO
	.align		4
.L_59:
        /*0018*/ 	.byte	0x04, 0x17
        /*001a*/ 	.short	(.L_61 - .L_60)
.L_60:
        /*001c*/ 	.word	0x00000000
        /*0020*/ 	.short	0x000b
        /*0022*/ 	.short	0x0050
        /*0024*/ 	.byte	0x00, 0xf5, 0x21, 0x00


	//----- nvinfo : EIATTR_KPARAM_INFO
	.align		4
.L_61:
        /*0028*/ 	.byte	0x04, 0x17
        /*002a*/ 	.short	(.L_63 - .L_62)
.L_62:
        /*002c*/ 	.word	0x00000000
        /*0030*/ 	.short	0x000a
        /*0032*/ 	.short	0x0048
        /*0034*/ 	.byte	0x00, 0xf0, 0x11, 0x00


	//----- nvinfo : EIATTR_KPARAM_INFO
	.align		4
.L_63:
        /*0038*/ 	.byte	0x04, 0x17
        /*003a*/ 	.short	(.L_65 - .L_64)
.L_64:
        /*003c*/ 	.word	0x00000000
        /*0040*/ 	.short	0x0009
        /*0042*/ 	.short	0x0044
        /*0044*/ 	.byte	0x00, 0xf0, 0x11, 0x00


	//----- nvinfo : EIATTR_KPARAM_INFO
	.align		4
.L_65:
        /*0048*/ 	.byte	0x04, 0x17
        /*004a*/ 	.short	(.L_67 - .L_66)
.L_66:
        /*004c*/ 	.word	0x00000000
        /*0050*/ 	.short	0x0008
        /*0052*/ 	.short	0x0040
        /*0054*/ 	.byte	0x00, 0xf0, 0x11, 0x00


	//----- nvinfo : EIATTR_KPARAM_INFO
	.align		4
.L_67:
        /*0058*/ 	.byte	0x04, 0x17
        /*005a*/ 	.short	(.L_69 - .L_68)
.L_68:
        /*005c*/ 	.word	0x00000000
        /*0060*/ 	.short	0x0007
        /*0062*/ 	.short	0x0038
        /*0064*/ 	.byte	0x00, 0xf5, 0x21, 0x00


	//----- nvinfo : EIATTR_KPARAM_INFO
	.align		4
.L_69:
        /*0068*/ 	.byte	0x04, 0x17
        /*006a*/ 	.short	(.L_71 - .L_70)
.L_70:
        /*006c*/ 	.word	0x00000000
        /*0070*/ 	.short	0x0006
        /*0072*/ 	.short	0x0030
        /*0074*/ 	.byte	0x00, 0xf5, 0x21, 0x00


	//----- nvinfo : EIATTR_KPARAM_INFO
	.align		4
.L_71:
        /*0078*/ 	.byte	0x04, 0x17
        /*007a*/ 	.short	(.L_73 - .L_72)
.L_72:
        /*007c*/ 	.word	0x00000000
        /*0080*/ 	.short	0x0005
        /*0082*/ 	.short	0x0028
        /*0084*/ 	.byte	0x00, 0xf5, 0x21, 0x00


	//----- nvinfo : EIATTR_KPARAM_INFO
	.align		4
.L_73:
        /*0088*/ 	.byte	0x04, 0x17
        /*008a*/ 	.short	(.L_75 - .L_74)
.L_74:
        /*008c*/ 	.word	0x00000000
        /*0090*/ 	.short	0x0004
        /*0092*/ 	.short	0x0020
        /*0094*/ 	.byte	0x00, 0xf5, 0x21, 0x00


	//----- nvinfo : EIATTR_KPARAM_INFO
	.align		4
.L_75:
        /*0098*/ 	.byte	0x04, 0x17
        /*009a*/ 	.short	(.L_77 - .L_76)
.L_76:
        /*009c*/ 	.word	0x00000000
        /*00a0*/ 	.short	0x0003
        /*00a2*/ 	.short	0x0018
        /*00a4*/ 	.byte	0x00, 0xf5, 0x21, 0x00


	//----- nvinfo : EIATTR_KPARAM_INFO
	.align		4
.L_77:
        /*00a8*/ 	.byte	0x04, 0x17
        /*00aa*/ 	.short	(.L_79 - .L_78)
.L_78:
        /*00ac*/ 	.word	0x00000000
        /*00b0*/ 	.short	0x0002
        /*00b2*/ 	.short	0x0010
        /*00b4*/ 	.byte	0x00, 0xf5, 0x21, 0x00


	//----- nvinfo : EIATTR_KPARAM_INFO
	.align		4
.L_79:
        /*00b8*/ 	.byte	0x04, 0x17
        /*00ba*/ 	.short	(.L_81 - .L_80)
.L_80:
        /*00bc*/ 	.word	0x00000000
        /*00c0*/ 	.short	0x0001
        /*00c2*/ 	.short	0x0008
        /*00c4*/ 	.byte	0x00, 0xf5, 0x21, 0x00


	//----- nvinfo : EIATTR_KPARAM_INFO
	.align		4
.L_81:
        /*00c8*/ 	.byte	0x04, 0x17
        /*00ca*/ 	.short	(.L_83 - .L_82)
.L_82:
        /*00cc*/ 	.word	0x00000000
        /*00d0*/ 	.short	0x0000
        /*00d2*/ 	.short	0x0000
        /*00d4*/ 	.byte	0x00, 0xf5, 0x21, 0x00


	//----- nvinfo : EIATTR_SPARSE_MMA_MASK
	.align		4
.L_83:
        /*00d8*/ 	.byte	0x03, 0x50
        /*00da*/ 	.short	0x0000


	//----- nvinfo : EIATTR_MAXREG_COUNT
	.align		4
        /*00dc*/ 	.byte	0x03, 0x1b
        /*00de*/ 	.short	0x00ff


	//----- nvinfo : EIATTR_NUM_BARRIERS
	.align		4
        /*00e0*/ 	.byte	0x02, 0x4c
        /*00e2*/ 	.byte	0x01
	.zero		1


	//----- nvinfo : EIATTR_MERCURY_ISA_VERSION
	.align		4
        /*00e4*/ 	.byte	0x03, 0x5f
        /*00e6*/ 	.short	0x0101


	//----- nvinfo : EIATTR_VRC_CTA_INIT_COUNT
	.align		4
        /*00e8*/ 	.byte	0x02, 0x4a
	.zero		1
	.zero		1


	//----- nvinfo : EIATTR_EXIT_INSTR_OFFSETS
	.align		4
        /*00ec*/ 	.byte	0x04, 0x1c
        /*00ee*/ 	.short	(.L_85 - .L_84)


	//   ....[0]....
.L_84:
        /*00f0*/ 	.word	0x00000050


	//   ....[1]....
        /*00f4*/ 	.word	0x000001a0


	//   ....[2]....
        /*00f8*/ 	.word	0x00000270


	//   ....[3]....
        /*00fc*/ 	.word	0x000002e0


	//   ....[4]....
        /*0100*/ 	.word	0x000003b0


	//   ....[5]....
        /*0104*/ 	.word	0x00000750


	//   ....[6]....
        /*0108*/ 	.word	0x00001a00


	//   ....[7]....
        /*010c*/ 	.word	0x00002cc0


	//   ....[8]....
        /*0110*/ 	.word	0x00002cf0


	//   ....[9]....
        /*0114*/ 	.word	0x00002dc0


	//----- nvinfo : EIATTR_CRS_STACK_SIZE
	.align		4
.L_85:
        /*0118*/ 	.byte	0x04, 0x1e
        /*011a*/ 	.short	(.L_87 - .L_86)
.L_86:
        /*011c*/ 	.word	0x00000000


	//----- nvinfo : EIATTR_CBANK_PARAM_SIZE
	.align		4
.L_87:
        /*0120*/ 	.byte	0x03, 0x19
        /*0122*/ 	.short	0x0060


	//----- nvinfo : EIATTR_PARAM_CBANK
	.align		4
        /*0124*/ 	.byte	0x04, 0x0a
        /*0126*/ 	.short	(.L_89 - .L_88)
	.align		4
.L_88:
        /*0128*/ 	.word	index@(.nv.constant0.ttm_squeeze_batch_f32)
        /*012c*/ 	.short	0x0380
        /*012e*/ 	.short	0x0060


	//----- nvinfo : EIATTR_SW_WAR
	.align		4
.L_89:
        /*0130*/ 	.byte	0x04, 0x36
        /*0132*/ 	.short	(.L_91 - .L_90)
.L_90:
        /*0134*/ 	.word	0x00000008
.L_91:


//--------------------- .nv.callgraph             --------------------------
	.section	.nv.callgraph,"",@"SHT_CUDA_CALLGRAPH"
	.align	4
	.sectionentsize	8
	.align		4
        /*0000*/ 	.word	0x00000000
	.align		4
        /*0004*/ 	.word	0xffffffff
	.align		4
        /*0008*/ 	.word	0x00000000
	.align		4
        /*000c*/ 	.word	0xfffffffe
	.align		4
        /*0010*/ 	.word	0x00000000
	.align		4
        /*0014*/ 	.word	0xfffffffd
	.align		4
        /*0018*/ 	.word	0x00000000
	.align		4
        /*001c*/ 	.word	0xfffffffc


//--------------------- .text.ttm_squeeze_many_series_one_param_f32 --------------------------
	.section	.text.ttm_squeeze_many_series_one_param_f32,"ax",@progbits
	.align	128
        .global         ttm_squeeze_many_series_one_param_f32
        .type           ttm_squeeze_many_series_one_param_f32,@function
        .size           ttm_squeeze_many_series_one_param_f32,(.L_x_117 - ttm_squeeze_many_series_one_param_f32)
        .other          ttm_squeeze_many_series_one_param_f32,@"STO_CUDA_ENTRY STV_DEFAULT"
ttm_squeeze_many_series_one_param_f32:
.text.ttm_squeeze_many_series_one_param_f32:
[----:B------:R-:W-:Y:S01]  /*0000*/  LDC R1, c[0x0][0x37c] ;  /* 0x0000df00ff017b82 */ /* 0x000fe20000000800 */
[----:B------:R-:W0:Y:S07]  /*0010*/  S2R R0, SR_TID.X ;  /* 0x0000000000007919 */ /* 0x000e2e0000002100 */
[----:B------:R-:W1:Y:S01]  /*0020*/  S2UR UR4, SR_CTAID.X ;  /* 0x00000000000479c3 */ /* 0x000e620000002500 */
[----:B------:R-:W1:Y:S07]  /*0030*/  LDCU UR5, c[0x0][0x360] ;  /* 0x00006c00ff0577ac */ /* 0x000e6e0008000800 */
[----:B------:R-:W2:Y:S08]  /*0040*/  S2UR UR12, SR_CTAID.Y ;  /* 0x00000000000c79c3 */ /* 0x000eb00000002600 */
[----:B------:R-:W2:Y:S01]  /*0050*/  LDC R2, c[0x0][0x3a0] ;  /* 0x0000e800ff027b82 */ /* 0x000ea20000000800 */
[----:B-1----:R-:W-:Y:S01]  /*0060*/  UIMAD UR4, UR4, UR5, URZ ;  /* 0x00000005040472a4 */ /* 0x002fe2000f8e02ff */
[----:B0-----:R-:W-:-:S02]  /*0070*/  IADD3 R0, PT, PT, -R0, RZ, RZ ;  /* 0x000000ff00007210 */ /* 0x001fc40007ffe1ff */
[----:B--2---:R-:W-:-:S04]  /*0080*/  ISETP.LE.AND P0, PT, R2, UR12, PT ;  /* 0x0000000c02007c0c */ /* 0x004fc8000bf03270 */
[----:B------:R-:W-:-:S13]  /*0090*/  ISETP.NE.OR P0, PT, R0, UR4, P0 ;  /* 0x0000000400007c0c */ /* 0x000fda0008705670 */
[----:B------:R-:W-:Y:S05]  /*00a0*/  @P0 EXIT ;  /* 0x000000000000094d */ /* 0x000fea0003800000 */
[----:B------:R-:W0:Y:S01]  /*00b0*/  LDCU.64 UR4, c[0x0][0x398] ;  /* 0x00007300ff0477ac */ /* 0x000e220008000a00 */
[----:B------:R-:W1:Y:S01]  /*00c0*/  LDC R3, c[0x0][0x3a4] ;  /* 0x0000e900ff037b82 */ /* 0x000e620000000800 */
[----:B------:R-:W2:Y:S07]  /*00d0*/  LDCU.64 UR30, c[0x0][0x358] ;  /* 0x00006b00ff1e77ac */ /* 0x000eae0008000a00 */
[----:B------:R-:W3:Y:S01]  /*00e0*/  LDC R19, c[0x0][0x3a8] ;  /* 0x0000ea00ff137b82 */ /* 0x000ee20000000800 */
[----:B0-----:R-:W-:-:S06]  /*00f0*/  UIMAD.WIDE.U32 UR4, UR12, 0x4, UR4 ;  /* 0x000000040c0478a5 */ /* 0x001fcc000f8e0004 */
[----:B------:R-:W-:Y:S02]  /*0100*/  MOV R4, UR4 ;  /* 0x0000000400047c02 */ /* 0x000fe40008000f00 */
[----:B------:R-:W-:-:S03]  /*0110*/  MOV R5, UR5 ;  /* 0x0000000500057c02 */ /* 0x000fc60008000f00 */
[----:B------:R-:W0:Y:S02]  /*0120*/  LDCU.128 UR4, c[0x0][0x3c0] ;  /* 0x00007800ff0477ac */ /* 0x000e240008000c00 */
[----:B--2---:R-:W1:Y:S01]  /*0130*/  LDG.E.CONSTANT R0, desc[UR30][R4.64] ;  /* 0x0000001e04007981 */ /* 0x004e62000c1e9900 */
[----:B---3--:R-:W-:Y:S01]  /*0140*/  ISETP.GT.AND P1, PT, R19, RZ, PT ;  /* 0x000000ff1300720c */ /* 0x008fe20003f24270 */
[----:B0-----:R-:W-:Y:S02]  /*0150*/  UIMAD.WIDE.U32 UR14, UR12, 0x4, UR4 ;  /* 0x000000040c0e78a5 */ /* 0x001fe4000f8e0004 */
[----:B------:R-:W-:Y:S01]  /*0160*/  UIMAD.WIDE.U32 UR16, UR12, 0x4, UR6 ;  /* 0x000000040c1078a5 */ /* 0x000fe2000f8e0006 */
[----:B-1----:R-:W-:-:S04]  /*0170*/  ISETP.GE.AND P0, PT, R0, R3, PT ;  /* 0x000000030000720c */ /* 0x002fc80003f06270 */
[----:B------:R-:W-:-:S13]  /*0180*/  ISETP.GT.AND P0, PT, R0, -0x1, !P0 ;  /* 0xffffffff0000780c */ /* 0x000fda0004704270 */
[----:B------:R-:W-:Y:S05]  /*0190*/  @P0 BRA P1, `(.L_x_0) ;  /* 0x00000004009c0947 */ /* 0x000fea0000800000 */
[----:B------:R-:W-:-:S13]  /*01a0*/  ISETP.GE.AND P0, PT, R3, 0x1, PT ;  /* 0x000000010300780c */ /* 0x000fda0003f06270 */
[----:B------:R-:W-:Y:S05]  /*01b0*/  @!P0 EXIT ;  /* 0x000000000000894d */ /* 0x000fea0003800000 */
[C---:B------:R-:W-:Y:S01]  /*01c0*/  ISETP.GE.U32.AND P0, PT, R3.reuse, 0x8, PT ;  /* 0x000000080300780c */ /* 0x040fe20003f06070 */
[----:B------:R-:W-:Y:S01]  /*01d0*/  IMAD.MOV.U32 R5, RZ, RZ, RZ ;  /* 0x000000ffff057224 */ /* 0x000fe200078e00ff */
[----:B------:R-:W-:-:S04]  /*01e0*/  LOP3.LUT R0, R3, 0x7, RZ, 0xc0, !PT ;  /* 0x0000000703007812 */ /* 0x000fc800078ec0ff */
[----:B------:R-:W-:-:S07]  /*01f0*/  ISETP.NE.AND P1, PT, R0, RZ, PT ;  /* 0x000000ff0000720c */ /* 0x000fce0003f25270 */
[----:B------:R-:W-:Y:S06]  /*0200*/  @!P0 BRA `(.L_x_1) ;  /* 0x0000000000a88947 */ /* 0x000fec0003800000 */
[----:B------:R-:W-:Y:S01]  /*0210*/  LOP3.LUT R5, R3, 0x7ffffff8, RZ, 0xc0, !PT ;  /* 0x7ffffff803057812 */ /* 0x000fe200078ec0ff */
[----:B------:R-:W-:-:S03]  /*0220*/  HFMA2 R7, -RZ, RZ, 0, 0 ;  /* 0x00000000ff077431 */ /* 0x000fc600000001ff */
[----:B------:R-:W-:-:S07]  /*0230*/  IADD3 R4, PT, PT, -R5, RZ, RZ ;  /* 0x000000ff05047210 */ /* 0x000fce0007ffe1ff */
.L_x_2:
[----:B----4-:R-:W-:Y:S01]  /*0240*/  MOV R8, 0x4 ;  /* 0x0000000400087802 */ /* 0x010fe20000000f00 */
[----:B------:R-:W-:Y:S01]  /*0250*/  IMAD.MOV.U32 R16, RZ, RZ, 0x4 ;  /* 0x00000004ff107424 */ /* 0x000fe200078e00ff */
[----:B------:R-:W-:Y:S02]  /*0260*/  MOV R6, 0x7fffffff ;  /* 0x7fffffff00067802 */ /* 0x000fe40000000f00 */
[----:B------:R-:W-:Y:S01]  /*0270*/  IADD3 R4, PT, PT, R4, 0x8, RZ ;  /* 0x0000000804047810 */ /* 0x000fe20007ffe0ff */
[----:B------:R-:W-:-:S03]  /*0280*/  IMAD.WIDE R8, R7, R8, UR14 ;  /* 0x0000000e07087e25 */ /* 0x000fc6000f8e0208 */
[----:B------:R-:W-:Y:S01]  /*0290*/  ISETP.NE.AND P0, PT, R4, RZ, PT ;  /* 0x000000ff0400720c */ /* 0x000fe20003f05270 */
[----:B------:R-:W-:Y:S01]  /*02a0*/  IMAD.WIDE R16, R7, R16, UR16 ;  /* 0x0000001007107e25 */ /* 0x000fe2000f8e0210 */
[----:B------:R0:W-:Y:S01]  /*02b0*/  STG.E desc[UR30][R8.64], R6 ;  /* 0x0000000608007986 */ /* 0x0001e2000c10191e */
[C---:B------:R-:W-:Y:S02]  /*02c0*/  LEA R7, R2.reuse, R7, 0x3 ;  /* 0x0000000702077211 */ /* 0x040fe400078e18ff */
[C---:B------:R-:W-:Y:S01]  /*02d0*/  IMAD.WIDE R14, R2.reuse, 0x4, R8 ;  /* 0x00000004020e7825 */ /* 0x040fe200078e0208 */
[----:B------:R1:W-:Y:S03]  /*02e0*/  STG.E desc[UR30][R16.64], R6 ;  /* 0x0000000610007986 */ /* 0x0003e6000c10191e */
[C---:B------:R-:W-:Y:S01]  /*02f0*/  IMAD.WIDE R22, R2.reuse, 0x4, R16 ;  /* 0x0000000402167825 */ /* 0x040fe200078e0210 */
[----:B------:R2:W-:Y:S03]  /*0300*/  STG.E desc[UR30][R14.64], R6 ;  /* 0x000000060e007986 */ /* 0x0005e6000c10191e */
[C---:B------:R-:W-:Y:S01]  /*0310*/  IMAD.WIDE R24, R2.reuse, 0x4, R14 ;  /* 0x0000000402187825 */ /* 0x040fe200078e020e */
[----:B------:R-:W-:Y:S03]  /*0320*/  STG.E desc[UR30][R22.64], R6 ;  /* 0x0000000616007986 */ /* 0x000fe6000c10191e */
[C---:B------:R-:W-:Y:S01]  /*0330*/  IMAD.WIDE R12, R2.reuse, 0x4, R22 ;  /* 0x00000004020c7825 */ /* 0x040fe200078e0216 */
[----:B------:R-:W-:Y:S03]  /*0340*/  STG.E desc[UR30][R24.64], R6 ;  /* 0x0000000618007986 */ /* 0x000fe6000c10191e */
[C---:B------:R-:W-:Y:S01]  /*0350*/  IMAD.WIDE R20, R2.reuse, 0x4, R24 ;  /* 0x0000000402147825 */ /* 0x040fe200078e0218 */
[----:B------:R3:W-:Y:S03]  /*0360*/  STG.E desc[UR30][R12.64], R6 ;  /* 0x000000060c007986 */ /* 0x0007e6000c10191e */
[C---:B------:R-:W-:Y:S01]  /*0370*/  IMAD.WIDE R10, R2.reuse, 0x4, R12 ;  /* 0x00000004020a7825 */ /* 0x040fe200078e020c */
[----:B------:R-:W-:Y:S03]  /*0380*/  STG.E desc[UR30][R20.64], R6 ;  /* 0x0000000614007986 */ /* 0x000fe6000c10191e */
[C---:B0-----:R-:W-:Y:S01]  /*0390*/  IMAD.WIDE R8, R2.reuse, 0x4, R20 ;  /* 0x0000000402087825 */ /* 0x041fe200078e0214 */
[----:B------:R0:W-:Y:S03]  /*03a0*/  STG.E desc[UR30][R10.64], R6 ;  /* 0x000000060a007986 */ /* 0x0001e6000c10191e */
[C---:B------:R-:W-:Y:S01]  /*03b0*/  IMAD.WIDE R18, R2.reuse, 0x4, R10 ;  /* 0x0000000402127825 */ /* 0x040fe200078e020a */
[----:B------:R4:W-:Y:S03]  /*03c0*/  STG.E desc[UR30][R8.64], R6 ;  /* 0x0000000608007986 */ /* 0x0009e6000c10191e */
[C---:B-1----:R-:W-:Y:S01]  /*03d0*/  IMAD.WIDE R16, R2.reuse, 0x4, R8 ;  /* 0x0000000402107825 */ /* 0x042fe200078e0208 */
[----:B------:R4:W-:Y:S03]  /*03e0*/  STG.E desc[UR30][R18.64], R6 ;  /* 0x0000000612007986 */ /* 0x0009e6000c10191e */
[C---:B--2---:R-:W-:Y:S01]  /*03f0*/  IMAD.WIDE R14, R2.reuse, 0x4, R18 ;  /* 0x00000004020e7825 */ /* 0x044fe200078e0212 */
[----:B------:R4:W-:Y:S03]  /*0400*/  STG.E desc[UR30][R16.64], R6 ;  /* 0x0000000610007986 */ /* 0x0009e6000c10191e */
[C---:B------:R-:W-:Y:S01]  /*0410*/  IMAD.WIDE R26, R2.reuse, 0x4, R16 ;  /* 0x00000004021a7825 */ /* 0x040fe200078e0210 */
[----:B------:R4:W-:Y:S03]  /*0420*/  STG.E desc[UR30][R14.64], R6 ;  /* 0x000000060e007986 */ /* 0x0009e6000c10191e */
[C---:B------:R-:W-:Y:S01]  /*0430*/  IMAD.WIDE R28, R2.reuse, 0x4, R14 ;  /* 0x00000004021c7825 */ /* 0x040fe200078e020e */
[----:B------:R4:W-:Y:S03]  /*0440*/  STG.E desc[UR30][R26.64], R6 ;  /* 0x000000061a007986 */ /* 0x0009e6000c10191e */
[C---:B---3--:R-:W-:Y:S01]  /*0450*/  IMAD.WIDE R12, R2.reuse, 0x4, R26 ;  /* 0x00000004020c7825 */ /* 0x048fe200078e021a */
[----:B------:R4:W-:Y:S03]  /*0460*/  STG.E desc[UR30][R28.64], R6 ;  /* 0x000000061c007986 */ /* 0x0009e6000c10191e */
[----:B0-----:R-:W-:Y:S01]  /*0470*/  IMAD.WIDE R10, R2, 0x4, R28 ;  /* 0x00000004020a7825 */ /* 0x001fe200078e021c */
[----:B------:R4:W-:Y:S04]  /*0480*/  STG.E desc[UR30][R12.64], R6 ;  /* 0x000000060c007986 */ /* 0x0009e8000c10191e */
[----:B------:R4:W-:Y:S01]  /*0490*/  STG.E desc[UR30][R10.64], R6 ;  /* 0x000000060a007986 */ /* 0x0009e2000c10191e */
[----:B------:R-:W-:Y:S05]  /*04a0*/  @P0 BRA `(.L_x_2) ;  /* 0xfffffffc00640947 */ /* 0x000fea000383ffff */
.L_x_1:
[----:B------:R-:W-:Y:S05]  /*04b0*/  @!P1 EXIT ;  /* 0x000000000000994d */ /* 0x000fea0003800000 */
[----:B------:R-:W-:Y:S02]  /*04c0*/  ISETP.GE.U32.AND P0, PT, R0, 0x4, PT ;  /* 0x000000040000780c */ /* 0x000fe40003f06070 */
[----:B------:R-:W-:-:S04]  /*04d0*/  LOP3.LUT R4, R3, 0x3, RZ, 0xc0, !PT ;  /* 0x0000000303047812 */ /* 0x000fc800078ec0ff */
[----:B------:R-:W-:-:S07]  /*04e0*/  ISETP.NE.AND P1, PT, R4, RZ, PT ;  /* 0x000000ff0400720c */ /* 0x000fce0003f25270 */
[----:B------:R-:W-:Y:S06]  /*04f0*/  @!P0 BRA `(.L_x_3) ;  /* 0x0000000000548947 */ /* 0x000fec0003800000 */
[C---:B----4-:R-:W-:Y:S01]  /*0500*/  IMAD R8, R5.reuse, R2, RZ ;  /* 0x0000000205087224 */ /* 0x050fe200078e02ff */
[----:B------:R-:W-:Y:S01]  /*0510*/  MOV R9, 0x4 ;  /* 0x0000000400097802 */ /* 0x000fe20000000f00 */
[----:B------:R-:W-:Y:S01]  /*0520*/  IMAD.MOV.U32 R7, RZ, RZ, 0x4 ;  /* 0x00000004ff077424 */ /* 0x000fe200078e00ff */
[----:B------:R-:W-:Y:S02]  /*0530*/  MOV R23, 0x7fffffff ;  /* 0x7fffffff00177802 */ /* 0x000fe40000000f00 */
[----:B------:R-:W-:Y:S01]  /*0540*/  IADD3 R5, PT, PT, R5, 0x4, RZ ;  /* 0x0000000405057810 */ /* 0x000fe20007ffe0ff */
[----:B------:R-:W-:-:S04]  /*0550*/  IMAD.WIDE R6, R8, R7, UR14 ;  /* 0x0000000e08067e25 */ /* 0x000fc8000f8e0207 */
[----:B------:R-:W-:Y:S01]  /*0560*/  IMAD.WIDE R8, R8, R9, UR16 ;  /* 0x0000001008087e25 */ /* 0x000fe2000f8e0209 */
[----:B------:R0:W-:Y:S03]  /*0570*/  STG.E desc[UR30][R6.64], R23 ;  /* 0x0000001706007986 */ /* 0x0001e6000c10191e */
[C---:B------:R-:W-:Y:S01]  /*0580*/  IMAD.WIDE R10, R2.reuse, 0x4, R6 ;  /* 0x00000004020a7825 */ /* 0x040fe200078e0206 */
        /* <DEDUP_REMOVED lines=9> */
[----:B------:R-:W-:Y:S01]  /*0620*/  IMAD.WIDE R20, R2, 0x4, R16 ;  /* 0x0000000402147825 */ /* 0x000fe200078e0210 */
[----:B------:R0:W-:Y:S04]  /*0630*/  STG.E desc[UR30][R18.64], R23 ;  /* 0x0000001712007986 */ /* 0x0001e8000c10191e */
[----:B------:R0:W-:Y:S02]  /*0640*/  STG.E desc[UR30][R20.64], R23 ;  /* 0x0000001714007986 */ /* 0x0001e4000c10191e */
.L_x_3:
[----:B------:R-:W-:Y:S05]  /*0650*/  @!P1 EXIT ;  /* 0x000000000000994d */ /* 0x000fea0003800000 */
[----:B------:R-:W-:Y:S02]  /*0660*/  ISETP.NE.AND P0, PT, R4, 0x1, PT ;  /* 0x000000010400780c */ /* 0x000fe40003f05270 */
[----:B------:R-:W-:-:S04]  /*0670*/  LOP3.LUT R3, R3, 0x1, RZ, 0xc0, !PT ;  /* 0x0000000103037812 */ /* 0x000fc800078ec0ff */
[----:B------:R-:W-:-:S07]  /*0680*/  ISETP.NE.U32.AND P1, PT, R3, 0x1, PT ;  /* 0x000000010300780c */ /* 0x000fce0003f25070 */
[----:B------:R-:W-:Y:S06]  /*0690*/  @!P0 BRA `(.L_x_4) ;  /* 0x0000000000348947 */ /* 0x000fec0003800000 */
[----:B0---4-:R-:W-:Y:S02]  /*06a0*/  HFMA2 R9, -RZ, RZ, 0, 2.384185791015625e-07 ;  /* 0x00000004ff097431 */ /* 0x011fe400000001ff */
[C---:B------:R-:W-:Y:S01]  /*06b0*/  IMAD R8, R5.reuse, R2, RZ ;  /* 0x0000000205087224 */ /* 0x040fe200078e02ff */
[----:B------:R-:W-:Y:S01]  /*06c0*/  MOV R3, 0x7fffffff ;  /* 0x7fffffff00037802 */ /* 0x000fe20000000f00 */
[----:B------:R-:W-:Y:S01]  /*06d0*/  IMAD.MOV.U32 R7, RZ, RZ, 0x4 ;  /* 0x00000004ff077424 */ /* 0x000fe200078e00ff */
[----:B------:R-:W-:-:S03]  /*06e0*/  IADD3 R5, PT, PT, R5, 0x2, RZ ;  /* 0x0000000205057810 */ /* 0x000fc60007ffe0ff */
[----:B------:R-:W-:-:S04]  /*06f0*/  IMAD.WIDE R6, R8, R7, UR14 ;  /* 0x0000000e08067e25 */ /* 0x000fc8000f8e0207 */
[----:B------:R-:W-:Y:S01]  /*0700*/  IMAD.WIDE R8, R8, R9, UR16 ;  /* 0x0000001008087e25 */ /* 0x000fe2000f8e0209 */
[----:B------:R1:W-:Y:S03]  /*0710*/  STG.E desc[UR30][R6.64], R3 ;  /* 0x0000000306007986 */ /* 0x0003e6000c10191e */
[C---:B------:R-:W-:Y:S01]  /*0720*/  IMAD.WIDE R10, R2.reuse, 0x4, R6 ;  /* 0x00000004020a7825 */ /* 0x040fe200078e0206 */
[----:B------:R1:W-:Y:S03]  /*0730*/  STG.E desc[UR30][R8.64], R3 ;  /* 0x0000000308007986 */ /* 0x0003e6000c10191e */
[----:B------:R-:W-:Y:S01]  /*0740*/  IMAD.WIDE R12, R2, 0x4, R8 ;  /* 0x00000004020c7825 */ /* 0x000fe200078e0208 */
[----:B------:R1:W-:Y:S04]  /*0750*/  STG.E desc[UR30][R10.64], R3 ;  /* 0x000000030a007986 */ /* 0x0003e8000c10191e */
[----:B------:R1:W-:Y:S02]  /*0760*/  STG.E desc[UR30][R12.64], R3 ;  /* 0x000000030c007986 */ /* 0x0003e4000c10191e */
.L_x_4:
[----:B------:R-:W-:Y:S05]  /*0770*/  @P1 EXIT ;  /* 0x000000000000194d */ /* 0x000fea0003800000 */
[----:B------:R-:W-:Y:S02]  /*0780*/  HFMA2 R4, -RZ, RZ, 0, 2.384185791015625e-07 ;  /* 0x00000004ff047431 */ /* 0x000fe400000001ff */
[----:B------:R-:W-:Y:S01]  /*0790*/  IMAD R5, R5, R2, RZ ;  /* 0x0000000205057224 */ /* 0x000fe200078e02ff */
[----:B01----:R-:W-:Y:S01]  /*07a0*/  MOV R7, 0x7fffffff ;  /* 0x7fffffff00077802 */ /* 0x003fe20000000f00 */
[----:B------:R-:W-:-:S04]  /*07b0*/  IMAD.MOV.U32 R2, RZ, RZ, 0x4 ;  /* 0x00000004ff027424 */ /* 0x000fc800078e00ff */
[----:B------:R-:W-:-:S04]  /*07c0*/  IMAD.WIDE R2, R5, R2, UR14 ;  /* 0x0000000e05027e25 */ /* 0x000fc8000f8e0202 */
[----:B------:R-:W-:Y:S01]  /*07d0*/  IMAD.WIDE R4, R5, R4, UR16 ;  /* 0x0000001005047e25 */ /* 0x000fe2000f8e0204 */
[----:B------:R-:W-:Y:S04]  /*07e0*/  STG.E desc[UR30][R2.64], R7 ;  /* 0x0000000702007986 */ /* 0x000fe8000c10191e */
[----:B------:R-:W-:Y:S01]  /*07f0*/  STG.E desc[UR30][R4.64], R7 ;  /* 0x0000000704007986 */ /* 0x000fe2000c10191e */
[----:B------:R-:W-:Y:S05]  /*0800*/  EXIT ;  /* 0x000000000000794d */ /* 0x000fea0003800000 */
.L_x_0:
[----:B------:R-:W-:-:S04]  /*0810*/  IADD3 R20, PT, PT, R0, R19, RZ ;  /* 0x0000001300147210 */ /* 0x000fc80007ffe0ff */
[----:B------:R-:W-:-:S13]  /*0820*/  ISETP.GT.AND P0, PT, R20, R3, PT ;  /* 0x000000031400720c */ /* 0x000fda0003f04270 */
[----:B------:R-:W-:Y:S05]  /*0830*/  @P0 BRA `(.L_x_5) ;  /* 0x0000003400fc0947 */ /* 0x000fea0003800000 */
[C---:B------:R-:W-:Y:S01]  /*0840*/  R2UR UR33, R20.reuse ;  /* 0x00000000142172ca */ /* 0x040fe200000e0000 */
[----:B------:R-:W-:-:S12]  /*0850*/  VIADD R20, R20, 0xffffffff ;  /* 0xffffffff14147836 */ /* 0x000fd80000000000 */
[----:B------:R-:W-:-:S09]  /*0860*/  UISETP.GE.AND UP0, UPT, UR33, 0x2, UPT ;  /* 0x000000022100788c */ /* 0x000fd2000bf06270 */
[----:B------:R-:W-:Y:S05]  /*0870*/  BRA.U !UP0, `(.L_x_6) ;  /* 0x0000000508907547 */ /* 0x000fea000b800000 */
[----:B------:R-:W-:Y:S01]  /*0880*/  UIADD3 UR4, UPT, UPT, UR33, -0x2, URZ ;  /* 0xfffffffe21047890 */ /* 0x000fe2000fffe0ff */
[----:B------:R-:W-:Y:S01]  /*0890*/  LOP3.LUT R3, R20, 0x7, RZ, 0xc0, !PT ;  /* 0x0000000714037812 */ /* 0x000fe200078ec0ff */
[----:B------:R-:W-:Y:S02]  /*08a0*/  HFMA2 R5, -RZ, RZ, 0, 0 ;  /* 0x00000000ff057431 */ /* 0x000fe400000001ff */
[----:B------:R-:W-:Y:S01]  /*08b0*/  UISETP.GE.U32.AND UP0, UPT, UR4, 0x7, UPT ;  /* 0x000000070400788c */ /* 0x000fe2000bf06070 */
[----:B------:R-:W-:-:S08]  /*08c0*/  ISETP.NE.AND P1, PT, R3, RZ, PT ;  /* 0x000000ff0300720c */ /* 0x000fd00003f25270 */
[----:B------:R-:W-:Y:S05]  /*08d0*/  BRA.U !UP0, `(.L_x_7) ;  /* 0x0000000108a87547 */ /* 0x000fea000b800000 */
[----:B------:R-:W-:Y:S02]  /*08e0*/  LOP3.LUT R5, R20, 0xfffffff8, RZ, 0xc0, !PT ;  /* 0xfffffff814057812 */ /* 0x000fe400078ec0ff */
[----:B------:R-:W-:Y:S02]  /*08f0*/  MOV R21, RZ ;  /* 0x000000ff00157202 */ /* 0x000fe40000000f00 */
[----:B------:R-:W-:-:S07]  /*0900*/  IADD3 R4, PT, PT, -R5, RZ, RZ ;  /* 0x000000ff05047210 */ /* 0x000fce0007ffe1ff */
.L_x_8:
[----:B-1----:R-:W-:Y:S01]  /*0910*/  IMAD.MOV.U32 R28, RZ, RZ, 0x4 ;  /* 0x00000004ff1c7424 */ /* 0x002fe200078e00ff */
[----:B------:R-:W-:Y:S02]  /*0920*/  MOV R6, 0x4 ;  /* 0x0000000400067802 */ /* 0x000fe40000000f00 */
[----:B------:R-:W-:Y:S01]  /*0930*/  MOV R18, 0x7fffffff ;  /* 0x7fffffff00127802 */ /* 0x000fe20000000f00 */
[----:B------:R-:W-:Y:S01]  /*0940*/  IMAD.WIDE R28, R21, R28, UR14 ;  /* 0x0000000e151c7e25 */ /* 0x000fe2000f8e021c */
[----:B------:R-:W-:-:S03]  /*0950*/  IADD3 R4, PT, PT, R4, 0x8, RZ ;  /* 0x0000000804047810 */ /* 0x000fc60007ffe0ff */
[----:B------:R-:W-:Y:S01]  /*0960*/  IMAD.WIDE R6, R21, R6, UR16 ;  /* 0x0000001015067e25 */ /* 0x000fe2000f8e0206 */
[----:B------:R-:W-:Y:S01]  /*0970*/  STG.E desc[UR30][R28.64], R18 ;  /* 0x000000121c007986 */ /* 0x000fe2000c10191e */
[----:B------:R-:W-:Y:S02]  /*0980*/  ISETP.NE.AND P0, PT, R4, RZ, PT ;  /* 0x000000ff0400720c */ /* 0x000fe40003f05270 */
[C---:B------:R-:W-:Y:S01]  /*0990*/  IMAD.WIDE R14, R2.reuse, 0x4, R28 ;  /* 0x00000004020e7825 */ /* 0x040fe200078e021c */
[----:B------:R0:W-:Y:S03]  /*09a0*/  STG.E desc[UR30][R6.64], R18 ;  /* 0x0000001206007986 */ /* 0x0001e6000c10191e */
        /* <DEDUP_REMOVED lines=24> */
[C---:B0-----:R-:W-:Y:S01]  /*0b30*/  IMAD.WIDE R8, R2.reuse, 0x4, R28 ;  /* 0x0000000402087825 */ /* 0x041fe200078e021c */
[----:B------:R1:W-:Y:S03]  /*0b40*/  STG.E desc[UR30][R10.64], R18 ;  /* 0x000000120a007986 */ /* 0x0003e6000c10191e */
[----:B------:R-:W-:Y:S01]  /*0b50*/  IMAD R21, R2, 0x8, R21 ;  /* 0x0000000802157824 */ /* 0x000fe200078e0215 */
[----:B------:R1:W-:Y:S01]  /*0b60*/  STG.E desc[UR30][R8.64], R18 ;  /* 0x0000001208007986 */ /* 0x0003e2000c10191e */
[----:B------:R-:W-:Y:S05]  /*0b70*/  @P0 BRA `(.L_x_8) ;  /* 0xfffffffc00640947 */ /* 0x000fea000383ffff */
.L_x_7:
[----:B------:R-:W-:Y:S05]  /*0b80*/  @!P1 BRA `(.L_x_6) ;  /* 0x0000000000cc9947 */ /* 0x000fea0003800000 */
[----:B------:R-:W-:Y:S02]  /*0b90*/  ISETP.GE.U32.AND P0, PT, R3, 0x4, PT ;  /* 0x000000040300780c */ /* 0x000fe40003f06070 */
[----:B------:R-:W-:-:S04]  /*0ba0*/  LOP3.LUT R4, R20, 0x3, RZ, 0xc0, !PT ;  /* 0x0000000314047812 */ /* 0x000fc800078ec0ff */
[----:B------:R-:W-:-:S07]  /*0bb0*/  ISETP.NE.AND P1, PT, R4, RZ, PT ;  /* 0x000000ff0400720c */ /* 0x000fce0003f25270 */
[----:B------:R-:W-:Y:S06]  /*0bc0*/  @!P0 BRA `(.L_x_9) ;  /* 0x0000000000548947 */ /* 0x000fec0003800000 */
[----:B-1----:R-:W-:Y:S02]  /*0bd0*/  HFMA2 R7, -RZ, RZ, 0, 2.384185791015625e-07 ;  /* 0x00000004ff077431 */ /* 0x002fe400000001ff */
[C---:B------:R-:W-:Y:S01]  /*0be0*/  IMAD R14, R5.reuse, R2, RZ ;  /* 0x00000002050e7224 */ /* 0x040fe200078e02ff */
[----:B------:R-:W-:Y:S01]  /*0bf0*/  MOV R15, 0x4 ;  /* 0x00000004000f7802 */ /* 0x000fe20000000f00 */
[----:B------:R-:W-:Y:S01]  /*0c00*/  VIADD R5, R5, 0x4 ;  /* 0x0000000405057836 */ /* 0x000fe20000000000 */
[----:B------:R-:W-:Y:S01]  /*0c10*/  MOV R3, 0x7fffffff ;  /* 0x7fffffff00037802 */ /* 0x000fe20000000f00 */
        /* <DEDUP_REMOVED lines=16> */
.L_x_9:
[----:B------:R-:W-:Y:S05]  /*0d20*/  @!P1 BRA `(.L_x_6) ;  /* 0x0000000000649947 */ /* 0x000fea0003800000 */
[----:B------:R-:W-:Y:S01]  /*0d30*/  ISETP.NE.AND P0, PT, R4, 0x1, PT ;  /* 0x000000010400780c */ /* 0x000fe20003f05270 */
[----:B------:R-:W-:Y:S01]  /*0d40*/  HFMA2 R4, -RZ, RZ, 0, 2.384185791015625e-07 ;  /* 0x00000004ff047431 */ /* 0x000fe200000001ff */
[----:B0-----:R-:W-:Y:S02]  /*0d50*/  LOP3.LUT R3, R20, 0x1, RZ, 0xc0, !PT ;  /* 0x0000000114037812 */ /* 0x001fe400078ec0ff */
[----:B-1----:R-:W-:Y:S02]  /*0d60*/  MOV R14, 0x4 ;  /* 0x00000004000e7802 */ /* 0x002fe40000000f00 */
[----:B------:R-:W-:-:S07]  /*0d70*/  ISETP.NE.U32.AND P1, PT, R3, 0x1, PT ;  /* 0x000000010300780c */ /* 0x000fce0003f25070 */
[----:B------:R-:W-:Y:S06]  /*0d80*/  @!P0 BRA `(.L_x_10) ;  /* 0x0000000000348947 */ /* 0x000fec0003800000 */
[----:B------:R-:W-:Y:S01]  /*0d90*/  MOV R7, 0x4 ;  /* 0x0000000400077802 */ /* 0x000fe20000000f00 */
[C---:B------:R-:W-:Y:S01]  /*0da0*/  IMAD R8, R5.reuse, R2, RZ ;  /* 0x0000000205087224 */ /* 0x040fe200078e02ff */
[----:B------:R-:W-:Y:S01]  /*0db0*/  MOV R3, 0x7fffffff ;  /* 0x7fffffff00037802 */ /* 0x000fe20000000f00 */
[----:B------:R-:W-:Y:S01]  /*0dc0*/  IMAD.MOV.U32 R9, RZ, RZ, 0x4 ;  /* 0x00000004ff097424 */ /* 0x000fe200078e00ff */
[----:B------:R-:W-:Y:S01]  /*0dd0*/  IADD3 R5, PT, PT, R5, 0x2, RZ ;  /* 0x0000000205057810 */ /* 0x000fe20007ffe0ff */
        /* <DEDUP_REMOVED lines=8> */
.L_x_10:
[----:B------:R-:W-:Y:S01]  /*0e60*/  @!P1 IMAD R5, R5, R2, RZ ;  /* 0x0000000205059224 */ /* 0x000fe200078e02ff */
[----:B0-----:R-:W-:-:S03]  /*0e70*/  @!P1 MOV R7, 0x7fffffff ;  /* 0x7fffffff00079802 */ /* 0x001fc60000000f00 */
[----:B------:R-:W-:-:S04]  /*0e80*/  @!P1 IMAD.WIDE R2, R5, R4, UR14 ;  /* 0x0000000e05029e25 */ /* 0x000fc8000f8e0204 */
[----:B------:R-:W-:Y:S01]  /*0e90*/  @!P1 IMAD.WIDE R4, R5, R14, UR16 ;  /* 0x0000001005049e25 */ /* 0x000fe2000f8e020e */
[----:B------:R2:W-:Y:S04]  /*0ea0*/  @!P1 STG.E desc[UR30][R2.64], R7 ;  /* 0x0000000702009986 */ /* 0x0005e8000c10191e */
[----:B------:R2:W-:Y:S02]  /*0eb0*/  @!P1 STG.E desc[UR30][R4.64], R7 ;  /* 0x0000000704009986 */ /* 0x0005e4000c10191e */
.L_x_6:
[----:B------:R-:W-:-:S05]  /*0ec0*/  I2FP.F32.U32 R19, R19 ;  /* 0x0000001300137245 */ /* 0x000fca0000201000 */
[----:B--2---:R-:W-:-:S05]  /*0ed0*/  VIADD R2, R19, 0x1800000 ;  /* 0x0180000013027836 */ /* 0x004fca0000000000 */
[----:B------:R-:W-:-:S04]  /*0ee0*/  LOP3.LUT R2, R2, 0x7f800000, RZ, 0xc0, !PT ;  /* 0x7f80000002027812 */ /* 0x000fc800078ec0ff */
[----:B------:R-:W-:-:S13]  /*0ef0*/  ISETP.GT.U32.AND P0, PT, R2, 0x1ffffff, PT ;  /* 0x01ffffff0200780c */ /* 0x000fda0003f04070 */
[----:B------:R-:W-:Y:S05]  /*0f00*/  @P0 BRA `(.L_x_11) ;  /* 0x0000000000140947 */ /* 0x000fea0003800000 */
[----:B01----:R-:W-:Y:S02]  /*0f10*/  MOV R9, R19 ;  /* 0x0000001300097202 */ /* 0x003fe40000000f00 */
[----:B------:R-:W-:-:S07]  /*0f20*/  MOV R4, 0xf40 ;  /* 0x00000f4000047802 */ /* 0x000fce0000000f00 */
[----:B------:R-:W-:Y:S05]  /*0f30*/  CALL.REL.NOINC `($__internal_0_$__cuda_sm20_rcp_rn_f32_slowpath) ;  /* 0x0000003400d87944 */ /* 0x000fea0003c00000 */
[----:B------:R-:W-:Y:S01]  /*0f40*/  MOV R18, R2 ;  /* 0x0000000200127202 */ /* 0x000fe20000000f00 */
[----:B------:R-:W-:Y:S06]  /*0f50*/  BRA `(.L_x_12) ;  /* 0x0000000000107947 */ /* 0x000fec0003800000 */
.L_x_11:
[----:B-1----:R-:W1:Y:S02]  /*0f60*/  MUFU.RCP R18, R19 ;  /* 0x0000001300127308 */ /* 0x002e640000001000 */
[----:B-1----:R-:W-:-:S04]  /*0f70*/  FFMA R2, R19, R18, -1 ;  /* 0xbf80000013027423 */ /* 0x002fc80000000012 */
[----:B0-----:R-:W-:-:S04]  /*0f80*/  FADD.FTZ R3, -R2, -RZ ;  /* 0x800000ff02037221 */ /* 0x001fc80000010100 */
[----:B------:R-:W-:-:S07]  /*0f90*/  FFMA R18, R18, R3, R18 ;  /* 0x0000000312127223 */ /* 0x000fce0000000012 */
.L_x_12:
[----:B------:R-:W-:Y:S02]  /*0fa0*/  HFMA2 R2, -RZ, RZ, 2, 0 ;  /* 0x40000000ff027431 */ /* 0x000fe400000001ff */
[C---:B------:R-:W-:Y:S01]  /*0fb0*/  FADD R10, R19.reuse, -1 ;  /* 0xbf800000130a7421 */ /* 0x040fe20000000000 */
[----:B------:R-:W-:Y:S01]  /*0fc0*/  MOV R4, 0x40c00000 ;  /* 0x40c0000000047802 */ /* 0x000fe20000000f00 */
[----:B------:R-:W-:Y:S02]  /*0fd0*/  IMAD.MOV.U32 R5, RZ, RZ, 0x3e2aaaab ;  /* 0x3e2aaaabff057424 */ /* 0x000fe400078e00ff */
[----:B------:R-:W-:Y:S02]  /*0fe0*/  FMUL R11, R19, 0.5 ;  /* 0x3f000000130b7820 */ /* 0x000fe40000400000 */
[----:B------:R-:W-:Y:S02]  /*0ff0*/  FFMA R4, R5, -R4, 1 ;  /* 0x3f80000005047423 */ /* 0x000fe40000000804 */
[----:B------:R-:W-:Y:S01]  /*1000*/  FMUL R11, R11, R10 ;  /* 0x0000000a0b0b7220 */ /* 0x000fe20000400000 */
[C---:B------:R-:W-:Y:S01]  /*1010*/  FFMA R3, R19.reuse, R2, -1 ;  /* 0xbf80000013037423 */ /* 0x040fe20000000002 */
[----:B------:R-:W-:-:S04]  /*1020*/  FMUL R2, R19, R10 ;  /* 0x0000000a13027220 */ /* 0x000fc80000400000 */
[----:B------:R-:W-:Y:S01]  /*1030*/  FMUL R2, R2, R3 ;  /* 0x0000000302027220 */ /* 0x000fe20000400000 */
[----:B------:R-:W-:-:S03]  /*1040*/  FFMA R3, R4, R5, 0.16666667163372039795 ;  /* 0x3e2aaaab04037423 */ /* 0x000fc60000000005 */
[----:B------:R-:W0:Y:S01]  /*1050*/  FCHK P0, R2, 6 ;  /* 0x40c0000002007902 */ /* 0x000e220000000000 */
[----:B------:R-:W-:-:S04]  /*1060*/  FFMA R4, R2, R3, RZ ;  /* 0x0000000302047223 */ /* 0x000fc800000000ff */
[----:B------:R-:W-:-:S04]  /*1070*/  FFMA R5, R4, -6, R2 ;  /* 0xc0c0000004057823 */ /* 0x000fc80000000002 */
[----:B------:R-:W-:Y:S01]  /*1080*/  FFMA R4, R3, R5, R4 ;  /* 0x0000000503047223 */ /* 0x000fe20000000004 */
[----:B0-----:R-:W-:Y:S06]  /*1090*/  @!P0 BRA `(.L_x_13) ;  /* 0x00000000000c8947 */ /* 0x001fec0003800000 */
[----:B------:R-:W-:-:S07]  /*10a0*/  MOV R4, 0x10c0 ;  /* 0x000010c000047802 */ /* 0x000fce0000000f00 */
[----:B------:R-:W-:Y:S05]  /*10b0*/  CALL.REL.NOINC `($__internal_1_$__cuda_sm3x_div_rn_noftz_f32_slowpath) ;  /* 0x0000003800447944 */ /* 0x000fea0003c00000 */
[----:B------:R-:W-:-:S07]  /*10c0*/  MOV R4, R2 ;  /* 0x0000000200047202 */ /* 0x000fce0000000f00 */
.L_x_13:
[----:B------:R-:W-:-:S04]  /*10d0*/  FMUL R2, R11, R11 ;  /* 0x0000000b0b027220 */ /* 0x000fc80000400000 */
[----:B------:R-:W-:-:S05]  /*10e0*/  FFMA R9, R19, R4, -R2 ;  /* 0x0000000413097223 */ /* 0x000fca0000000802 */
[----:B------:R-:W-:-:S04]  /*10f0*/  IADD3 R2, PT, PT, R9, 0x1800000, RZ ;  /* 0x0180000009027810 */ /* 0x000fc80007ffe0ff */
[----:B------:R-:W-:-:S04]  /*1100*/  LOP3.LUT R2, R2, 0x7f800000, RZ, 0xc0, !PT ;  /* 0x7f80000002027812 */ /* 0x000fc800078ec0ff */
[----:B------:R-:W-:-:S13]  /*1110*/  ISETP.GT.U32.AND P0, PT, R2, 0x1ffffff, PT ;  /* 0x01ffffff0200780c */ /* 0x000fda0003f04070 */
[----:B------:R-:W-:Y:S05]  /*1120*/  @P0 BRA `(.L_x_14) ;  /* 0x0000000000100947 */ /* 0x000fea0003800000 */
[----:B------:R-:W-:-:S07]  /*1130*/  MOV R4, 0x1150 ;  /* 0x0000115000047802 */ /* 0x000fce0000000f00 */
[----:B------:R-:W-:Y:S05]  /*1140*/  CALL.REL.NOINC `($__internal_0_$__cuda_sm20_rcp_rn_f32_slowpath) ;  /* 0x0000003400547944 */ /* 0x000fea0003c00000 */
[----:B------:R-:W-:Y:S01]  /*1150*/  IMAD.MOV.U32 R8, RZ, RZ, R2 ;  /* 0x000000ffff087224 */ /* 0x000fe200078e0002 */
[----:B------:R-:W-:Y:S06]  /*1160*/  BRA `(.L_x_15) ;  /* 0x0000000000107947 */ /* 0x000fec0003800000 */
.L_x_14:
[----:B------:R-:W0:Y:S02]  /*1170*/  MUFU.RCP R8, R9 ;  /* 0x0000000900087308 */ /* 0x000e240000001000 */
[----:B0-----:R-:W-:-:S04]  /*1180*/  FFMA R2, R9, R8, -1 ;  /* 0xbf80000009027423 */ /* 0x001fc80000000008 */
[----:B------:R-:W-:-:S04]  /*1190*/  FADD.FTZ R3, -R2, -RZ ;  /* 0x800000ff02037221 */ /* 0x000fc80000010100 */
[----:B------:R-:W-:-:S07]  /*11a0*/  FFMA R8, R8, R3, R8 ;  /* 0x0000000308087223 */ /* 0x000fce0000000008 */
.L_x_15:
[----:B------:R-:W0:Y:S01]  /*11b0*/  LDC R3, c[0x0][0x3a0] ;  /* 0x0000e800ff037b82 */ /* 0x000e220000000800 */
[----:B------:R-:W1:Y:S01]  /*11c0*/  LDCU UR5, c[0x0][0x3a4] ;  /* 0x00007480ff0577ac */ /* 0x000e620008000800 */
[----:B------:R-:W2:Y:S01]  /*11d0*/  LDCU.64 UR10, c[0x0][0x390] ;  /* 0x00007200ff0a77ac */ /* 0x000ea20008000a00 */
[----:B------:R-:W3:Y:S01]  /*11e0*/  LDCU.64 UR6, c[0x0][0x380] ;  /* 0x00007000ff0677ac */ /* 0x000ee20008000a00 */
[----:B------:R-:W4:Y:S01]  /*11f0*/  LDCU.64 UR8, c[0x0][0x388] ;  /* 0x00007100ff0877ac */ /* 0x000f220008000a00 */
[----:B-1----:R-:W-:-:S04]  /*1200*/  UISETP.LT.AND UP0, UPT, UR33, UR5, UPT ;  /* 0x000000052100728c */ /* 0x002fc8000bf01270 */
[----:B--234-:R-:W-:-:S12]  /*1210*/  USEL UR5, UR33, UR5, UP0 ;  /* 0x0000000521057287 */ /* 0x01cfd80008000000 */
.L_x_17:
[----:B------:R-:W-:Y:S01]  /*1220*/  HFMA2 R5, -RZ, RZ, 0, 0 ;  /* 0x00000000ff057431 */ /* 0x000fe200000001ff */
[----:B------:R-:W-:Y:S01]  /*1230*/  MOV R4, UR12 ;  /* 0x0000000c00047c02 */ /* 0x000fe20008000f00 */
[----:B------:R-:W-:-:S04]  /*1240*/  UMOV UR4, URZ ;  /* 0x000000ff00047c82 */ /* 0x000fc80008000000 */
[----:B0-----:R-:W-:-:S04]  /*1250*/  IMAD.WIDE.U32 R4, R0, R3, R4 ;  /* 0x0000000300047225 */ /* 0x001fc800078e0004 */
[----:B------:R-:W-:Y:S01]  /*1260*/  IMAD.SHL.U32 R6, R4, 0x4, RZ ;  /* 0x0000000404067824 */ /* 0x000fe200078e00ff */
[----:B------:R-:W-:-:S04]  /*1270*/  IADD3 R5, PT, PT, R5, UR4, RZ ;  /* 0x0000000405057c10 */ /* 0x000fc8000fffe0ff */
[----:B------:R-:W-:Y:S02]  /*1280*/  SHF.L.U64.HI R2, R4, 0x2, R5 ;  /* 0x0000000204027819 */ /* 0x000fe40000010205 */
[----:B------:R-:W-:-:S04]  /*1290*/  IADD3 R4, P0, PT, R6, UR6, RZ ;  /* 0x0000000606047c10 */ /* 0x000fc8000ff1e0ff */
[----:B------:R-:W-:-:S05]  /*12a0*/  IADD3.X R5, PT, PT, R2, UR7, RZ, P0, !PT ;  /* 0x0000000702057c10 */ /* 0x000fca00087fe4ff */
[----:B------:R-:W2:Y:S02]  /*12b0*/  LDG.E.CONSTANT R4, desc[UR30][R4.64] ;  /* 0x0000001e04047981 */ /* 0x000ea4000c1e9900 */
[----:B--2---:R-:W-:-:S13]  /*12c0*/  FSETP.NE.AND P0, PT, |R4|, +INF , PT ;  /* 0x7f8000000400780b */ /* 0x004fda0003f05200 */
[----:B------:R-:W-:Y:S05]  /*12d0*/  @!P0 BRA `(.L_x_16) ;  /* 0x0000002400b48947 */ /* 0x000fea0003800000 */
[C---:B------:R-:W-:Y:S02]  /*12e0*/  IADD3 R4, P0, PT, R6.reuse, UR10, RZ ;  /* 0x0000000a06047c10 */ /* 0x040fe4000ff1e0ff */
[----:B------:R-:W-:Y:S02]  /*12f0*/  IADD3 R6, P1, PT, R6, UR8, RZ ;  /* 0x0000000806067c10 */ /* 0x000fe4000ff3e0ff */
[C---:B------:R-:W-:Y:S02]  /*1300*/  IADD3.X R5, PT, PT, R2.reuse, UR11, RZ, P0, !PT ;  /* 0x0000000b02057c10 */ /* 0x040fe400087fe4ff */
[----:B------:R-:W-:-:S03]  /*1310*/  IADD3.X R7, PT, PT, R2, UR9, RZ, P1, !PT ;  /* 0x0000000902077c10 */ /* 0x000fc60008ffe4ff */
[----:B------:R-:W2:Y:S04]  /*1320*/  LDG.E.CONSTANT R4, desc[UR30][R4.64] ;  /* 0x0000001e04047981 */ /* 0x000ea8000c1e9900 */
[----:B------:R-:W3:Y:S01]  /*1330*/  LDG.E.CONSTANT R6, desc[UR30][R6.64] ;  /* 0x0000001e06067981 */ /* 0x000ee2000c1e9900 */
[----:B--2---:R-:W-:-:S04]  /*1340*/  FSETP.NE.AND P0, PT, |R4|, +INF , PT ;  /* 0x7f8000000400780b */ /* 0x004fc80003f05200 */
[----:B---3--:R-:W-:-:S13]  /*1350*/  FSETP.NE.AND P0, PT, |R6|, +INF , P0 ;  /* 0x7f8000000600780b */ /* 0x008fda0000705200 */
[----:B------:R-:W-:Y:S05]  /*1360*/  @!P0 BRA `(.L_x_16) ;  /* 0x0000002400908947 */ /* 0x000fea0003800000 */
[----:B------:R-:W-:-:S04]  /*1370*/  IADD3 R0, PT, PT, R0, 0x1, RZ ;  /* 0x0000000100007810 */ /* 0x000fc80007ffe0ff */
[----:B------:R-:W-:-:S13]  /*1380*/  ISETP.GE.AND P0, PT, R0, UR5, PT ;  /* 0x0000000500007c0c */ /* 0x000fda000bf06270 */
[----:B------:R-:W-:Y:S05]  /*1390*/  @!P0 BRA `(.L_x_17) ;  /* 0xfffffffc00a08947 */ /* 0x000fea000383ffff */
[----:B------:R-:W0:Y:S01]  /*13a0*/  S2UR UR5, SR_CgaCtaId ;  /* 0x00000000000579c3 */ /* 0x000e220000008800 */
[----:B------:R-:W1:Y:S01]  /*13b0*/  LDCU UR10, c[0x0][0x3a8] ;  /* 0x00007500ff0a77ac */ /* 0x000e620008000800 */
[----:B------:R-:W-:Y:S01]  /*13c0*/  HFMA2 R0, -RZ, RZ, 0, 0 ;  /* 0x00000000ff007431 */ /* 0x000fe200000001ff */
[----:B------:R-:W-:Y:S02]  /*13d0*/  CS2R R6, SRZ ;  /* 0x0000000000067805 */ /* 0x000fe4000001ff00 */
[----:B------:R-:W-:Y:S01]  /*13e0*/  CS2R R4, SRZ ;  /* 0x0000000000047805 */ /* 0x000fe2000001ff00 */
[----:B------:R-:W-:Y:S01]  /*13f0*/  UMOV UR4, 0x400 ;  /* 0x0000040000047882 */ /* 0x000fe20000000000 */
[----:B------:R-:W-:Y:S01]  /*1400*/  USHF.L.U32 UR18, UR12, 0x2, URZ ;  /* 0x000000020c127899 */ /* 0x000fe200080006ff */
[----:B------:R-:W-:Y:S01]  /*1410*/  CS2R R2, SRZ ;  /* 0x0000000000027805 */ /* 0x000fe2000001ff00 */
[----:B------:R-:W-:Y:S02]  /*1420*/  USHF.R.U32.HI UR20, URZ, 0x1e, UR12 ;  /* 0x0000001eff147899 */ /* 0x000fe4000801160c */
[----:B------:R-:W-:-:S02]  /*1430*/  UIADD3 UR11, UP0, UPT, UR18, UR6, URZ ;  /* 0x00000006120b7290 */ /* 0x000fc4000ff1e0ff */
[----:B------:R-:W-:Y:S02]  /*1440*/  UIADD3 UR18, UP1, UPT, UR18, UR8, URZ ;  /* 0x0000000812127290 */ /* 0x000fe4000ff3e0ff */
[----:B------:R-:W-:Y:S02]  /*1450*/  UIADD3.X UR19, UPT, UPT, UR20, UR7, URZ, UP0, !UPT ;  /* 0x0000000714137290 */ /* 0x000fe400087fe4ff */
[----:B------:R-:W-:Y:S01]  /*1460*/  UIADD3.X UR20, UPT, UPT, UR20, UR9, URZ, UP1, !UPT ;  /* 0x0000000914147290 */ /* 0x000fe20008ffe4ff */
[----:B------:R-:W-:Y:S01]  /*1470*/  UMOV UR8, URZ ;  /* 0x000000ff00087c82 */ /* 0x000fe20008000000 */
[----:B-1----:R-:W-:Y:S01]  /*1480*/  IADD3 R21, PT, PT, R20, -UR10, RZ ;  /* 0x8000000a14157c10 */ /* 0x002fe2000fffe0ff */
[----:B------:R-:W-:Y:S01]  /*1490*/  UISETP.LT.AND UP0, UPT, UR10, 0x1, UPT ;  /* 0x000000010a00788c */ /* 0x000fe2000bf01270 */
[----:B------:R-:W-:Y:S02]  /*14a0*/  UMOV UR7, URZ ;  /* 0x000000ff00077c82 */ /* 0x000fe40008000000 */
[----:B------:R-:W-:Y:S01]  /*14b0*/  IADD3 R22, PT, PT, R21, 0x1, RZ ;  /* 0x0000000115167810 */ /* 0x000fe20007ffe0ff */
[----:B0-----:R-:W-:-:S02]  /*14c0*/  ULEA UR4, UR5, UR4, 0x18 ;  /* 0x0000000405047291 */ /* 0x001fc4000f8ec0ff */
[----:B------:R-:W-:Y:S02]  /*14d0*/  USEL UR23, UR10, 0x1, !UP0 ;  /* 0x000000010a177887 */ /* 0x000fe4000c000000 */
[----:B------:R-:W-:Y:S01]  /*14e0*/  ULEA UR21, UR10, UR4, 0x2 ;  /* 0x000000040a157291 */ /* 0x000fe2000f8e10ff */
[----:B------:R-:W-:Y:S02]  /*14f0*/  UMOV UR5, URZ ;  /* 0x000000ff00057c82 */ /* 0x000fe40008000000 */
[----:B------:R-:W-:Y:S01]  /*1500*/  UMOV UR4, URZ ;  /* 0x000000ff00047c82 */ /* 0x000fe20008000000 */
[----:B------:R-:W-:Y:S01]  /*1510*/  ULEA UR34, UR10, UR21, 0x2 ;  /* 0x000000150a227291 */ /* 0x000fe2000f8e10ff */
[----:B------:R-:W-:-:S03]  /*1520*/  UMOV UR6, URZ ;  /* 0x000000ff00067c82 */ /* 0x000fc60008000000 */
[----:B------:R-:W-:-:S04]  /*1530*/  ULEA UR35, UR10, UR34, 0x2 ;  /* 0x000000220a237291 */ /* 0x000fc8000f8e10ff */
[----:B------:R-:W-:-:S12]  /*1540*/  ULEA UR22, UR10, UR35, 0x2 ;  /* 0x000000230a167291 */ /* 0x000fd8000f8e10ff */
.L_x_23:
[----:B------:R-:W0:Y:S01]  /*1550*/  LDC R16, c[0x0][0x3a0] ;  /* 0x0000e800ff107b82 */ /* 0x000e220000000800 */
[----:B------:R-:W-:-:S05]  /*1560*/  VIADD R23, R22, UR8 ;  /* 0x0000000816177c36 */ /* 0x000fca0008000000 */
[----:B------:R-:W-:-:S05]  /*1570*/  SHF.R.S32.HI R13, RZ, 0x1f, R23 ;  /* 0x0000001fff0d7819 */ /* 0x000fca0000011417 */
[-C--:B0-----:R-:W-:Y:S02]  /*1580*/  IMAD R17, R13, R16.reuse, RZ ;  /* 0x000000100d117224 */ /* 0x081fe400078e02ff */
[----:B--2---:R-:W0:Y:S01]  /*1590*/  LDC.64 R12, c[0x0][0x390] ;  /* 0x0000e400ff0c7b82 */ /* 0x004e220000000a00 */
[----:B------:R-:W-:-:S05]  /*15a0*/  IMAD.WIDE.U32 R14, R23, R16, RZ ;  /* 0x00000010170e7225 */ /* 0x000fca00078e00ff */
[----:B------:R-:W-:Y:S02]  /*15b0*/  IADD3 R17, PT, PT, R15, R17, RZ ;  /* 0x000000110f117210 */ /* 0x000fe40007ffe0ff */
[C---:B------:R-:W-:Y:S02]  /*15c0*/  SHF.L.U32 R26, R14.reuse, 0x2, RZ ;  /* 0x000000020e1a7819 */ /* 0x040fe400000006ff */
[C---:B------:R-:W-:Y:S02]  /*15d0*/  IADD3 R15, P0, PT, R14.reuse, UR12, RZ ;  /* 0x0000000c0e0f7c10 */ /* 0x040fe4000ff1e0ff */
[----:B------:R-:W-:Y:S02]  /*15e0*/  SHF.L.U64.HI R14, R14, 0x2, R17 ;  /* 0x000000020e0e7819 */ /* 0x000fe40000010211 */
[----:B------:R-:W-:-:S04]  /*15f0*/  IADD3 R28, P1, PT, R26, UR18, RZ ;  /* 0x000000121a1c7c10 */ /* 0x000fc8000ff3e0ff */
[----:B------:R-:W-:Y:S02]  /*1600*/  IADD3.X R29, PT, PT, R14, UR20, RZ, P1, !PT ;  /* 0x000000140e1d7c10 */ /* 0x000fe40008ffe4ff */
[----:B------:R-:W-:Y:S02]  /*1610*/  IADD3 R26, P1, PT, R26, UR11, RZ ;  /* 0x0000000b1a1a7c10 */ /* 0x000fe4000ff3e0ff */
[----:B------:R-:W-:Y:S01]  /*1620*/  IADD3.X R17, PT, PT, RZ, R17, RZ, P0, !PT ;  /* 0x00000011ff117210 */ /* 0x000fe200007fe4ff */
[----:B------:R-:W2:Y:S01]  /*1630*/  LDG.E.CONSTANT R24, desc[UR30][R28.64] ;  /* 0x0000001e1c187981 */ /* 0x000ea2000c1e9900 */
[----:B------:R-:W-:Y:S02]  /*1640*/  IADD3.X R27, PT, PT, R14, UR19, RZ, P1, !PT ;  /* 0x000000130e1b7c10 */ /* 0x000fe40008ffe4ff */
[----:B0-----:R-:W-:-:S03]  /*1650*/  LEA R14, P0, R15, R12, 0x2 ;  /* 0x0000000c0f0e7211 */ /* 0x001fc600078010ff */
[----:B------:R-:W3:Y:S01]  /*1660*/  LDG.E.CONSTANT R25, desc[UR30][R26.64] ;  /* 0x0000001e1a197981 */ /* 0x000ee2000c1e9900 */
[----:B------:R-:W-:-:S06]  /*1670*/  LEA.HI.X R15, R15, R13, R17, 0x2, P0 ;  /* 0x0000000d0f0f7211 */ /* 0x000fcc00000f1411 */
[----:B------:R-:W4:Y:S01]  /*1680*/  LDG.E.CONSTANT R15, desc[UR30][R14.64] ;  /* 0x0000001e0e0f7981 */ /* 0x000f22000c1e9900 */
[----:B------:R-:W-:Y:S02]  /*1690*/  ULEA UR10, UR8, UR34, 0x2 ;  /* 0x00000022080a7291 */ /* 0x000fe4000f8e10ff */
[----:B------:R-:W-:Y:S02]  /*16a0*/  MOV R17, UR8 ;  /* 0x0000000800117c02 */ /* 0x000fe40008000f00 */
[----:B--2---:R-:W-:-:S04]  /*16b0*/  FSETP.NE.AND P0, PT, |R24|, +INF , PT ;  /* 0x7f8000001800780b */ /* 0x004fc80003f05200 */
[----:B---3--:R-:W-:-:S04]  /*16c0*/  FSETP.NE.AND P0, PT, |R25|, +INF , P0 ;  /* 0x7f8000001900780b */ /* 0x008fc80000705200 */
[----:B----4-:R-:W-:-:S13]  /*16d0*/  FSETP.NE.AND P0, PT, |R15|, +INF , P0 ;  /* 0x7f8000000f00780b */ /* 0x010fda0000705200 */
[----:B------:R-:W-:Y:S01]  /*16e0*/  VOTEU.ANY UP0, P0 ;  /* 0x0000000000ff7886 */ /* 0x000fe20000000100 */
[----:B------:R-:W-:-:S06]  /*16f0*/  USEL UR9, URZ, 0x1, !UP0 ;  /* 0x00000001ff097887 */ /* 0x000fcc000c000000 */
[----:B------:R-:W-:-:S05]  /*1700*/  IMAD.U32 R28, RZ, RZ, UR9 ;  /* 0x00000009ff1c7e24 */ /* 0x000fca000f8e00ff */
[----:B------:R0:W-:Y:S04]  /*1710*/  STS.U8 [R17+UR22], R28 ;  /* 0x0000001c11007988 */ /* 0x0001e80008000016 */
[----:B------:R0:W-:Y:S01]  /*1720*/  STS [UR10], R15 ;  /* 0x0000000fff007988 */ /* 0x0001e2000800080a */
[----:B------:R-:W-:Y:S01]  /*1730*/  ISETP.NE.AND P0, PT, R23, RZ, PT ;  /* 0x000000ff1700720c */ /* 0x000fe20003f05270 */
[----:B------:R-:W-:-:S12]  /*1740*/  BRA.U !UP0, `(.L_x_18) ;  /* 0x00000001084c7547 */ /* 0x000fd8000b800000 */
[C---:B------:R-:W-:Y:S01]  /*1750*/  FSETP.GE.AND P1, PT, |R3|.reuse, |R15|, PT ;  /* 0x4000000f0300720b */ /* 0x040fe20003f26200 */
[----:B------:R-:W-:-:S04]  /*1760*/  FADD R14, R3, R15 ;  /* 0x0000000f030e7221 */ /* 0x000fc80000000000 */
[----:B------:R-:W-:-:S04]  /*1770*/  FADD R26, R15, -R14 ;  /* 0x8000000e0f1a7221 */ /* 0x000fc80000000000 */
[C---:B0-----:R-:W-:Y:S01]  /*1780*/  FADD R17, R3.reuse, R26 ;  /* 0x0000001a03117221 */ /* 0x041fe20000000000 */
[----:B------:R-:W-:Y:S01]  /*1790*/  FADD R26, R3, -R14 ;  /* 0x8000000e031a7221 */ /* 0x000fe20000000000 */
[----:B------:R-:W-:-:S03]  /*17a0*/  I2FP.F32.U32 R3, UR8 ;  /* 0x0000000800037c45 */ /* 0x000fc60008201000 */
[C---:B------:R-:W-:Y:S01]  /*17b0*/  @P1 FADD R17, R15.reuse, R26 ;  /* 0x0000001a0f111221 */ /* 0x040fe20000000000 */
[C---:B------:R-:W-:Y:S01]  /*17c0*/  FMUL R26, R15.reuse, R15 ;  /* 0x0000000f0f1a7220 */ /* 0x040fe20000400000 */
[----:B------:R-:W-:Y:S02]  /*17d0*/  FFMA R6, R15, R3, R6 ;  /* 0x000000030f067223 */ /* 0x000fe40000000006 */
[----:B------:R-:W-:Y:S01]  /*17e0*/  FADD R0, R0, R17 ;  /* 0x0000001100007221 */ /* 0x000fe20000000000 */
[C---:B------:R-:W-:Y:S01]  /*17f0*/  FADD R15, R5.reuse, R26 ;  /* 0x0000001a050f7221 */ /* 0x040fe20000000000 */
[----:B------:R-:W-:-:S03]  /*1800*/  FSETP.GE.AND P1, PT, |R5|, R26, PT ;  /* 0x0000001a0500720b */ /* 0x000fc60003f26200 */
[--C-:B------:R-:W-:Y:S01]  /*1810*/  FADD R28, R26, -R15.reuse ;  /* 0x8000000f1a1c7221 */ /* 0x100fe20000000000 */
[----:B------:R-:W-:-:S03]  /*1820*/  FADD R3, R5, -R15 ;  /* 0x8000000f05037221 */ /* 0x000fc60000000000 */
[----:B------:R-:W-:Y:S01]  /*1830*/  FADD R17, R5, R28 ;  /* 0x0000001c05117221 */ /* 0x000fe20000000000 */
[----:B------:R-:W-:-:S05]  /*1840*/  MOV R5, R15 ;  /* 0x0000000f00057202 */ /* 0x000fca0000000f00 */
[----:B------:R-:W-:Y:S01]  /*1850*/  @P1 FADD R17, R26, R3 ;  /* 0x000000031a111221 */ /* 0x000fe20000000000 */
[----:B------:R-:W-:-:S03]  /*1860*/  MOV R3, R14 ;  /* 0x0000000e00037202 */ /* 0x000fc60000000f00 */
[----:B------:R-:W-:-:S07]  /*1870*/  FADD R2, R2, R17 ;  /* 0x0000001102027221 */ /* 0x000fce0000000000 */
.L_x_18:
[----:B0-----:R-:W-:Y:S01]  /*1880*/  @P0 IADD3 R17, PT, PT, R21, UR8, RZ ;  /* 0x0000000815110c10 */ /* 0x001fe2000fffe0ff */
[----:B------:R-:W-:Y:S01]  /*1890*/  @P0 IMAD.MOV.U32 R15, RZ, RZ, RZ ;  /* 0x000000ffff0f0224 */ /* 0x000fe200078e00ff */
[----:B------:R-:W-:Y:S01]  /*18a0*/  MOV R14, UR12 ;  /* 0x0000000c000e7c02 */ /* 0x000fe20008000f00 */
[----:B------:R-:W0:Y:S01]  /*18b0*/  S2UR UR10, SR_CgaCtaId ;  /* 0x00000000000a79c3 */ /* 0x000e220000008800 */
[----:B------:R-:W-:Y:S01]  /*18c0*/  @P0 SHF.R.S32.HI R27, RZ, 0x1f, R17 ;  /* 0x0000001fff1b0819 */ /* 0x000fe20000011411 */
[----:B------:R-:W-:Y:S02]  /*18d0*/  UIADD3 UR24, UPT, UPT, UR22, UR8, URZ ;  /* 0x0000000816187290 */ /* 0x000fe4000fffe0ff */
[-C--:B------:R-:W-:Y:S01]  /*18e0*/  @P0 IMAD.WIDE.U32 R14, R17, R16.reuse, R14 ;  /* 0x00000010110e0225 */ /* 0x080fe200078e000e */
[----:B------:R-:W-:Y:S01]  /*18f0*/  ULEA UR13, UR8, UR35, 0x2 ;  /* 0x00000023080d7291 */ /* 0x000fe2000f8e10ff */
[----:B------:R-:W1:Y:S02]  /*1900*/  LDCU UR25, c[0x0][0x3a0] ;  /* 0x00007400ff1977ac */ /* 0x000e640008000800 */
[----:B------:R-:W-:Y:S01]  /*1910*/  @P0 IMAD R27, R27, R16, RZ ;  /* 0x000000101b1b0224 */ /* 0x000fe200078e02ff */
[----:B------:R-:W-:Y:S01]  /*1920*/  @P0 LEA R12, P1, R14, R12, 0x2 ;  /* 0x0000000c0e0c0211 */ /* 0x000fe200078210ff */
[----:B------:R-:W-:Y:S01]  /*1930*/  IMAD.U32 R17, RZ, RZ, UR20 ;  /* 0x00000014ff117e24 */ /* 0x000fe2000f8e00ff */
[----:B------:R-:W-:-:S02]  /*1940*/  MOV R16, UR18 ;  /* 0x0000001200107c02 */ /* 0x000fc40008000f00 */
[----:B------:R-:W-:-:S03]  /*1950*/  @P0 IADD3 R15, PT, PT, R15, R27, RZ ;  /* 0x0000001b0f0f0210 */ /* 0x000fc60007ffe0ff */
[----:B------:R-:W2:Y:S01]  /*1960*/  @!P0 LDG.E.CONSTANT R17, desc[UR30][R16.64] ;  /* 0x0000001e10118981 */ /* 0x000ea2000c1e9900 */
[----:B------:R-:W-:Y:S02]  /*1970*/  @P0 LEA.HI.X R13, R14, R13, R15, 0x2, P1 ;  /* 0x0000000d0e0d0211 */ /* 0x000fe400008f140f */
[----:B------:R-:W-:Y:S02]  /*1980*/  MOV R14, UR11 ;  /* 0x0000000b000e7c02 */ /* 0x000fe40008000f00 */
[----:B------:R-:W-:Y:S01]  /*1990*/  MOV R15, UR19 ;  /* 0x00000013000f7c02 */ /* 0x000fe20008000f00 */
[----:B------:R-:W3:Y:S04]  /*19a0*/  @P0 LDG.E.CONSTANT R12, desc[UR30][R12.64] ;  /* 0x0000001e0c0c0981 */ /* 0x000ee8000c1e9900 */
[----:B------:R-:W2:Y:S01]  /*19b0*/  @!P0 LDG.E.CONSTANT R14, desc[UR30][R14.64] ;  /* 0x0000001e0e0e8981 */ /* 0x000ea2000c1e9900 */
[C---:B------:R-:W-:Y:S01]  /*19c0*/  @P0 FADD R27, R25.reuse, -R24 ;  /* 0x80000018191b0221 */ /* 0x040fe20000000000 */
[----:B------:R-:W-:Y:S01]  /*19d0*/  @!UP0 UIADD3 UR4, UPT, UPT, UR4, 0x1, URZ ;  /* 0x0000000104048890 */ /* 0x000fe2000fffe0ff */
[--C-:B---3--:R-:W-:Y:S01]  /*19e0*/  @P0 FADD R28, R25, -R12.reuse ;  /* 0x8000000c191c0221 */ /* 0x108fe20000000000 */
[----:B------:R-:W-:Y:S01]  /*19f0*/  @P0 FADD R29, R24, -R12 ;  /* 0x8000000c181d0221 */ /* 0x000fe20000000000 */
[----:B--2---:R-:W-:-:S04]  /*1a00*/  @!P0 FADD R26, R14, -R17 ;  /* 0x800000110e1a8221 */ /* 0x004fc80000000000 */
[----:B------:R-:W-:Y:S01]  /*1a10*/  @!P0 FADD R26, |R26|, -RZ ;  /* 0x800000ff1a1a8221 */ /* 0x000fe20000000200 */
[----:B------:R-:W-:Y:S02]  /*1a20*/  @P0 FMNMX3 R26, |R27|, |R28|, |R29|, !PT ;  /* 0x4000001c1b1a0276 */ /* 0x000fe4000780061d */
[----:B------:R-:W2:Y:S02]  /*1a30*/  LDC R27, c[0x0][0x3a8] ;  /* 0x0000ea00ff1b7b82 */ /* 0x000ea40000000800 */
[----:B------:R-:W-:-:S13]  /*1a40*/  FSETP.NE.AND P0, PT, |R26|, +INF , PT ;  /* 0x7f8000001a00780b */ /* 0x000fda0003f05200 */
[----:B------:R-:W-:Y:S01]  /*1a50*/  VOTEU.ANY UP1, P0 ;  /* 0x0000000000ff7886 */ /* 0x000fe20000020100 */
[----:B------:R-:W-:-:S06]  /*1a60*/  USEL UR9, URZ, 0x1, !UP1 ;  /* 0x00000001ff097887 */ /* 0x000fcc000c800000 */
[----:B------:R-:W-:Y:S01]  /*1a70*/  MOV R12, UR9 ;  /* 0x00000009000c7c02 */ /* 0x000fe20008000f00 */
[----:B------:R-:W-:Y:S01]  /*1a80*/  UMOV UR9, 0x400 ;  /* 0x0000040000097882 */ /* 0x000fe20000000000 */
[----:B------:R-:W-:-:S03]  /*1a90*/  @!UP1 UIADD3 UR5, UPT, UPT, UR5, 0x1, URZ ;  /* 0x0000000105059890 */ /* 0x000fc6000fffe0ff */
[----:B--2---:R2:W-:Y:S01]  /*1aa0*/  STS.U8 [R27+UR24], R12 ;  /* 0x0000000c1b007988 */ /* 0x0045e20008000018 */
[----:B------:R-:W3:Y:S03]  /*1ab0*/  LDCU UR24, c[0x0][0x3a8] ;  /* 0x00007500ff1877ac */ /* 0x000ee60008000800 */
[----:B------:R2:W-:Y:S01]  /*1ac0*/  STS [UR13], R26 ;  /* 0x0000001aff007988 */ /* 0x0005e2000800080d */
[----:B0-----:R-:W-:Y:S01]  /*1ad0*/  ULEA UR13, UR10, UR9, 0x18 ;  /* 0x000000090a0d7291 */ /* 0x001fe2000f8ec0ff */
[----:B-1----:R-:W-:Y:S11]  /*1ae0*/  BRA.U !UP1, `(.L_x_19) ;  /* 0x0000000109207547 */ /* 0x002ff6000b800000 */
[C---:B------:R-:W-:Y:S01]  /*1af0*/  FSETP.GE.AND P0, PT, |R7|.reuse, |R26|, PT ;  /* 0x4000001a0700720b */ /* 0x040fe20003f06200 */
[----:B--2---:R-:W-:-:S04]  /*1b00*/  FADD R12, R7, R26 ;  /* 0x0000001a070c7221 */ /* 0x004fc80000000000 */
[----:B------:R-:W-:Y:S01]  /*1b10*/  FADD R14, -R12, R26 ;  /* 0x0000001a0c0e7221 */ /* 0x000fe20000000100 */
[----:B------:R-:W-:-:S03]  /*1b20*/  FADD R13, R7, -R12 ;  /* 0x8000000c070d7221 */ /* 0x000fc60000000000 */
[----:B------:R-:W-:Y:S01]  /*1b30*/  FADD R15, R7, R14 ;  /* 0x0000000e070f7221 */ /* 0x000fe20000000000 */
[----:B------:R-:W-:-:S03]  /*1b40*/  MOV R7, R12 ;  /* 0x0000000c00077202 */ /* 0x000fc60000000f00 */
[----:B------:R-:W-:-:S04]  /*1b50*/  @P0 FADD R15, R13, R26 ;  /* 0x0000001a0d0f0221 */ /* 0x000fc80000000000 */
[----:B------:R-:W-:-:S07]  /*1b60*/  FADD R4, R4, R15 ;  /* 0x0000000f04047221 */ /* 0x000fce0000000000 */
.L_x_19:
[----:B------:R-:W-:Y:S02]  /*1b70*/  UISETP.NE.AND UP0, UPT, UR7, URZ, UPT ;  /* 0x000000ff0700728c */ /* 0x000fe4000bf05270 */
[----:B------:R-:W-:-:S07]  /*1b80*/  UMOV UR10, UR7 ;  /* 0x00000007000a7c82 */ /* 0x000fce0008000000 */
[----:B------:R-:W-:Y:S05]  /*1b90*/  BRA.U !UP0, `(.L_x_20) ;  /* 0x00000001083c7547 */ /* 0x000fea000b800000 */
[----:B------:R-:W-:-:S04]  /*1ba0*/  UISETP.GT.AND UP0, UPT, UR7, URZ, UPT ;  /* 0x000000ff0700728c */ /* 0x000fc8000bf04270 */
[----:B---3--:R-:W-:-:S04]  /*1bb0*/  USEL UR9, UR24, URZ, !UP0 ;  /* 0x000000ff18097287 */ /* 0x008fc8000c000000 */
[----:B------:R-:W-:-:S04]  /*1bc0*/  UIADD3 UR9, UPT, UPT, UR9, UR7, URZ ;  /* 0x0000000709097290 */ /* 0x000fc8000fffe0ff */
[----:B------:R-:W-:-:S09]  /*1bd0*/  ULEA UR9, UR9, UR13, 0x2 ;  /* 0x0000000d09097291 */ /* 0x000fd2000f8e10ff */
[----:B------:R-:W2:Y:S02]  /*1be0*/  LDS R14, [UR9+-0x4] ;  /* 0xfffffc09ff0e7984 */ /* 0x000ea40008000800 */
[----:B--2---:R-:W-:Y:S01]  /*1bf0*/  SHF.R.S32.HI R12, RZ, 0x1f, R14 ;  /* 0x0000001fff0c7819 */ /* 0x004fe2000001140e */
[----:B------:R-:W-:-:S04]  /*1c00*/  IMAD.WIDE.U32 R14, R14, UR25, RZ ;  /* 0x000000190e0e7c25 */ /* 0x000fc8000f8e00ff */
[----:B------:R-:W-:Y:S01]  /*1c10*/  IMAD R13, R12, UR25, RZ ;  /* 0x000000190c0d7c24 */ /* 0x000fe2000f8e02ff */
[----:B------:R-:W-:-:S04]  /*1c20*/  LEA R12, P0, R14, UR11, 0x2 ;  /* 0x0000000b0e0c7c11 */ /* 0x000fc8000f8010ff */
[----:B------:R-:W-:-:S04]  /*1c30*/  IADD3 R13, PT, PT, R15, R13, RZ ;  /* 0x0000000d0f0d7210 */ /* 0x000fc80007ffe0ff */
[----:B------:R-:W-:-:S05]  /*1c40*/  LEA.HI.X R13, R14, UR19, R13, 0x2, P0 ;  /* 0x000000130e0d7c11 */ /* 0x000fca00080f140d */
[----:B------:R-:W2:Y:S01]  /*1c50*/  LDG.E.CONSTANT R12, desc[UR30][R12.64] ;  /* 0x0000001e0c0c7981 */ /* 0x000ea2000c1e9900 */
[----:B------:R-:W-:Y:S01]  /*1c60*/  UIADD3 UR7, UPT, UPT, UR7, -0x1, URZ ;  /* 0xffffffff07077890 */ /* 0x000fe2000fffe0ff */
[----:B--2---:R-:W-:-:S13]  /*1c70*/  FSETP.GTU.AND P0, PT, R12, R25, PT ;  /* 0x000000190c00720b */ /* 0x004fda0003f0c000 */
[----:B------:R-:W-:Y:S05]  /*1c80*/  @!P0 BRA `(.L_x_19) ;  /* 0xfffffffc00b88947 */ /* 0x000fea000383ffff */
.L_x_20:
[----:B------:R-:W0:Y:S01]  /*1c90*/  S2UR UR9, SR_CgaCtaId ;  /* 0x00000000000979c3 */ /* 0x000e220000008800 */
[----:B------:R-:W-:Y:S01]  /*1ca0*/  UMOV UR7, 0x400 ;  /* 0x0000040000077882 */ /* 0x000fe20000000000 */
[----:B------:R-:W1:Y:S01]  /*1cb0*/  LDCU UR13, c[0x0][0x3a8] ;  /* 0x00007500ff0d77ac */ /* 0x000e620008000800 */
[----:B---3--:R-:W3:Y:S01]  /*1cc0*/  LDCU UR24, c[0x0][0x3a0] ;  /* 0x00007400ff1877ac */ /* 0x008ee20008000800 */
[----:B0-----:R-:W-:Y:S01]  /*1cd0*/  ULEA UR7, UR9, UR7, 0x18 ;  /* 0x0000000709077291 */ /* 0x001fe2000f8ec0ff */
[----:B------:R-:W0:Y:S03]  /*1ce0*/  LDCU UR9, c[0x0][0x3a8] ;  /* 0x00007500ff0977ac */ /* 0x000e260008000800 */
[----:B------:R-:W-:-:S09]  /*1cf0*/  ULEA UR7, UR10, UR7, 0x2 ;  /* 0x000000070a077291 */ /* 0x000fd2000f8e10ff */
[----:B------:R4:W-:Y:S01]  /*1d00*/  STS [UR7], R23 ;  /* 0x00000017ff007988 */ /* 0x0009e20008000807 */
[----:B------:R-:W-:-:S04]  /*1d10*/  UIADD3 UR7, UPT, UPT, UR10, 0x1, URZ ;  /* 0x000000010a077890 */ /* 0x000fc8000fffe0ff */
[----:B0-----:R-:W-:-:S04]  /*1d20*/  UISETP.NE.AND UP0, UPT, UR7, UR9, UPT ;  /* 0x000000090700728c */ /* 0x001fc8000bf05270 */
[----:B-1-34-:R-:W-:-:S12]  /*1d30*/  USEL UR7, UR7, URZ, UP0 ;  /* 0x000000ff07077287 */ /* 0x01afd80008000000 */
.L_x_22:
[----:B------:R-:W-:Y:S02]  /*1d40*/  UISETP.NE.AND UP0, UPT, UR6, URZ, UPT ;  /* 0x000000ff0600728c */ /* 0x000fe4000bf05270 */
[----:B------:R-:W-:-:S07]  /*1d50*/  UMOV UR10, UR6 ;  /* 0x00000006000a7c82 */ /* 0x000fce0008000000 */
[----:B------:R-:W-:Y:S05]  /*1d60*/  BRA.U !UP0, `(.L_x_21) ;  /* 0x00000001083c7547 */ /* 0x000fea000b800000 */
[----:B------:R-:W-:-:S04]  /*1d70*/  UISETP.GT.AND UP0, UPT, UR6, URZ, UPT ;  /* 0x000000ff0600728c */ /* 0x000fc8000bf04270 */
[----:B------:R-:W-:-:S04]  /*1d80*/  USEL UR9, UR13, URZ, !UP0 ;  /* 0x000000ff0d097287 */ /* 0x000fc8000c000000 */
        /* <DEDUP_REMOVED lines=8> */
[----:B------:R-:W-:-:S06]  /*1e10*/  LEA.HI.X R13, R14, UR20, R13, 0x2, P0 ;  /* 0x000000140e0d7c11 */ /* 0x000fcc00080f140d */
[----:B------:R-:W2:Y:S01]  /*1e20*/  LDG.E.CONSTANT R13, desc[UR30][R12.64] ;  /* 0x0000001e0c0d7981 */ /* 0x000ea2000c1e9900 */
[----:B------:R-:W-:Y:S01]  /*1e30*/  UIADD3 UR6, UPT, UPT, UR6, -0x1, URZ ;  /* 0xffffffff06067890 */ /* 0x000fe2000fffe0ff */
[----:B--2---:R-:W-:-:S13]  /*1e40*/  FSETP.GE.AND P0, PT, R13, R24, PT ;  /* 0x000000180d00720b */ /* 0x004fda0003f06000 */
[----:B------:R-:W-:Y:S05]  /*1e50*/  @P0 BRA `(.L_x_22) ;  /* 0xfffffffc00b80947 */ /* 0x000fea000383ffff */
.L_x_21:
[----:B------:R-:W0:Y:S01]  /*1e60*/  LDCU UR9, c[0x0][0x3a8] ;  /* 0x00007500ff0977ac */ /* 0x000e220008000800 */
[----:B------:R-:W-:Y:S02]  /*1e70*/  ULEA UR6, UR10, UR21, 0x2 ;  /* 0x000000150a067291 */ /* 0x000fe4000f8e10ff */
[----:B------:R-:W-:-:S07]  /*1e80*/  UIADD3 UR8, UPT, UPT, UR8, 0x1, URZ ;  /* 0x0000000108087890 */ /* 0x000fce000fffe0ff */
[----:B------:R1:W-:Y:S01]  /*1e90*/  STS [UR6], R23 ;  /* 0x00000017ff007988 */ /* 0x0003e20008000806 */
[----:B------:R-:W-:-:S04]  /*1ea0*/  UIADD3 UR6, UPT, UPT, UR10, 0x1, URZ ;  /* 0x000000010a067890 */ /* 0x000fc8000fffe0ff */
[----:B0-----:R-:W-:-:S04]  /*1eb0*/  UISETP.NE.AND UP0, UPT, UR6, UR9, UPT ;  /* 0x000000090600728c */ /* 0x001fc8000bf05270 */
[----:B------:R-:W-:Y:S02]  /*1ec0*/  USEL UR6, UR6, URZ, UP0 ;  /* 0x000000ff06067287 */ /* 0x000fe40008000000 */
[----:B------:R-:W-:-:S09]  /*1ed0*/  UISETP.NE.AND UP0, UPT, UR8, UR23, UPT ;  /* 0x000000170800728c */ /* 0x000fd2000bf05270 */
[----:B-1----:R-:W-:Y:S05]  /*1ee0*/  BRA.U UP0, `(.L_x_23) ;  /* 0xfffffff500987547 */ /* 0x002fea000b83ffff */
[----:B--2---:R-:W0:Y:S01]  /*1ef0*/  LDC.64 R12, c[0x0][0x3b0] ;  /* 0x0000ec00ff0c7b82 */ /* 0x004e220000000a00 */
[----:B------:R-:W-:-:S07]  /*1f00*/  ULOP3.LUT UP0, URZ, UR4, UR5, URZ, 0xfc, !UPT ;  /* 0x0000000504ff7292 */ /* 0x000fce000f80fcff */
[----:B------:R-:W1:Y:S08]  /*1f10*/  LDC R27, c[0x0][0x3ac] ;  /* 0x0000eb00ff1b7b82 */ /* 0x000e700000000800 */
[----:B------:R-:W2:Y:S01]  /*1f20*/  LDC R15, c[0x0][0x3b8] ;  /* 0x0000ee00ff0f7b82 */ /* 0x000ea20000000800 */
[----:B0-----:R-:W-:Y:S01]  /*1f30*/  FMUL R22, R12, R12 ;  /* 0x0000000c0c167220 */ /* 0x001fe20000400000 */
[----:B------:R-:W-:Y:S01]  /*1f40*/  FMUL R21, R13, R13 ;  /* 0x0000000d0d157220 */ /* 0x000fe20000400000 */
[----:B-1----:R-:W-:Y:S01]  /*1f50*/  FMUL R27, R27, R27 ;  /* 0x0000001b1b1b7220 */ /* 0x002fe20000400000 */
[----:B--2---:R-:W-:Y:S01]  /*1f60*/  FMUL R15, R15, R15 ;  /* 0x0000000f0f0f7220 */ /* 0x004fe20000400000 */
[----:B------:R-:W-:Y:S06]  /*1f70*/  BRA.U UP0, `(.L_x_24) ;  /* 0x0000000100f47547 */ /* 0x000fec000b800000 */
[----:B------:R-:W0:Y:S01]  /*1f80*/  S2UR UR9, SR_CgaCtaId ;  /* 0x00000000000979c3 */ /* 0x000e220000008800 */
[----:B------:R-:W-:Y:S01]  /*1f90*/  UMOV UR8, 0x400 ;  /* 0x0000040000087882 */ /* 0x000fe20000000000 */
[----:B------:R-:W-:Y:S01]  /*1fa0*/  FADD R24, R3, R0 ;  /* 0x0000000003187221 */ /* 0x000fe20000000000 */
[----:B------:R-:W-:-:S03]  /*1fb0*/  FADD R17, R5, R2 ;  /* 0x0000000205117221 */ /* 0x000fc60000000000 */
[----:B------:R-:W-:Y:S02]  /*1fc0*/  FMUL R25, R24, R18 ;  /* 0x0000001218197220 */ /* 0x000fe40000400000 */
[----:B------:R-:W1:Y:S01]  /*1fd0*/  LDC R23, c[0x0][0x3a0] ;  /* 0x0000e800ff177b82 */ /* 0x000e620000000800 */
[----:B0-----:R-:W-:-:S09]  /*1fe0*/  ULEA UR8, UR9, UR8, 0x18 ;  /* 0x0000000809087291 */ /* 0x001fd2000f8ec0ff */
[----:B------:R-:W0:Y:S02]  /*1ff0*/  LDS R12, [UR8] ;  /* 0x00000008ff0c7984 */ /* 0x000e240008000800 */
[----:B0-----:R-:W-:Y:S01]  /*2000*/  SHF.R.S32.HI R14, RZ, 0x1f, R12 ;  /* 0x0000001fff0e7819 */ /* 0x001fe2000001140c */
[----:B-1----:R-:W-:-:S04]  /*2010*/  IMAD.WIDE.U32 R12, R12, R23, RZ ;  /* 0x000000170c0c7225 */ /* 0x002fc800078e00ff */
[----:B------:R-:W-:Y:S02]  /*2020*/  IMAD R29, R14, R23, RZ ;  /* 0x000000170e1d7224 */ /* 0x000fe400078e02ff */
[----:B------:R-:W-:Y:S01]  /*2030*/  FMUL R14, R25, R25 ;  /* 0x00000019190e7220 */ /* 0x000fe20000400000 */
[C---:B------:R-:W-:Y:S01]  /*2040*/  LEA R16, P0, R12.reuse, UR11, 0x2 ;  /* 0x0000000b0c107c11 */ /* 0x040fe2000f8010ff */
[----:B------:R-:W-:Y:S02]  /*2050*/  IMAD.IADD R13, R13, 0x1, R29 ;  /* 0x000000010d0d7824 */ /* 0x000fe400078e021d */
[----:B------:R-:W-:Y:S02]  /*2060*/  FFMA R26, R17, R18, -R14 ;  /* 0x00000012111a7223 */ /* 0x000fe4000000080e */
[----:B------:R-:W0:Y:S01]  /*2070*/  LDS R14, [UR21] ;  /* 0x00000015ff0e7984 */ /* 0x000e220008000800 */
[----:B------:R-:W-:Y:S01]  /*2080*/  LEA.HI.X R17, R12, UR19, R13, 0x2, P0 ;  /* 0x000000130c117c11 */ /* 0x000fe200080f140d */
[----:B------:R-:W-:Y:S01]  /*2090*/  FADD R13, R7, R4 ;  /* 0x00000004070d7221 */ /* 0x000fe20000000000 */
[----:B------:R-:W-:-:S03]  /*20a0*/  FMNMX R26, RZ, R26, !PT ;  /* 0x0000001aff1a7209 */ /* 0x000fc60007800000 */
[----:B------:R-:W-:Y:S01]  /*20b0*/  FMUL R13, R13, R18 ;  /* 0x000000120d0d7220 */ /* 0x000fe20000400000 */
[----:B------:R-:W2:Y:S01]  /*20c0*/  LDG.E.CONSTANT R16, desc[UR30][R16.64] ;  /* 0x0000001e10107981 */ /* 0x000ea2000c1e9900 */
[----:B------:R-:W-:Y:S02]  /*20d0*/  FMUL R27, R26, R27 ;  /* 0x0000001b1a1b7220 */ /* 0x000fe40000400000 */
[----:B------:R-:W-:-:S04]  /*20e0*/  FMUL R26, R13, R13 ;  /* 0x0000000d0d1a7220 */ /* 0x000fc80000400000 */
[----:B------:R-:W-:-:S05]  /*20f0*/  FMUL R12, R26, R15 ;  /* 0x0000000f1a0c7220 */ /* 0x000fca0000400000 */
[----:B------:R-:W-:Y:S02]  /*2100*/  FSETP.GT.AND P0, PT, R27, R12, PT ;  /* 0x0000000c1b00720b */ /* 0x000fe40003f04000 */
[----:B0-----:R-:W-:Y:S01]  /*2110*/  SHF.R.S32.HI R28, RZ, 0x1f, R14 ;  /* 0x0000001fff1c7819 */ /* 0x001fe2000001140e */
[----:B------:R-:W-:-:S04]  /*2120*/  IMAD.WIDE.U32 R14, R14, R23, RZ ;  /* 0x000000170e0e7225 */ /* 0x000fc800078e00ff */
[----:B------:R-:W-:Y:S01]  /*2130*/  IMAD R13, R28, R23, RZ ;  /* 0x000000171c0d7224 */ /* 0x000fe200078e02ff */
[----:B------:R-:W-:-:S04]  /*2140*/  LEA R12, P1, R14, UR18, 0x2 ;  /* 0x000000120e0c7c11 */ /* 0x000fc8000f8210ff */
[----:B------:R-:W-:-:S04]  /*2150*/  IADD3 R13, PT, PT, R15, R13, RZ ;  /* 0x0000000d0f0d7210 */ /* 0x000fc80007ffe0ff */
[----:B------:R-:W-:-:S06]  /*2160*/  LEA.HI.X R13, R14, UR20, R13, 0x2, P1 ;  /* 0x000000140e0d7c11 */ /* 0x000fcc00088f140d */
[----:B------:R0:W2:Y:S01]  /*2170*/  LDG.E.CONSTANT R13, desc[UR30][R12.64] ;  /* 0x0000001e0c0d7981 */ /* 0x0000a2000c1e9900 */
[----:B------:R-:W-:Y:S01]  /*2180*/  FSETP.NEU.AND P1, PT, R9, RZ, PT ;  /* 0x000000ff0900720b */ /* 0x000fe20003f2d000 */
[C---:B------:R-:W-:Y:S01]  /*2190*/  FMUL R22, R26.reuse, R22 ;  /* 0x000000161a167220 */ /* 0x040fe20000400000 */
[----:B------:R-:W-:Y:S01]  /*21a0*/  FMUL R26, R26, R21 ;  /* 0x000000151a1a7220 */ /* 0x000fe20000400000 */
[----:B0-----:R-:W-:-:S04]  /*21b0*/  HFMA2 R12, -RZ, RZ, 2, 0 ;  /* 0x40000000ff0c7431 */ /* 0x001fc800000001ff */
[----:B------:R-:W-:Y:S01]  /*21c0*/  FSETP.GTU.AND P2, PT, R27, R26, PT ;  /* 0x0000001a1b00720b */ /* 0x000fe20003f4c000 */
[----:B--2---:R-:W-:-:S04]  /*21d0*/  FADD R14, R16, R13 ;  /* 0x0000000d100e7221 */ /* 0x004fc80000000000 */
[----:B------:R-:W-:-:S04]  /*21e0*/  FFMA R14, R14, 0.5, R25 ;  /* 0x3f0000000e0e7823 */ /* 0x000fc80000000019 */
[----:B------:R-:W-:-:S04]  /*21f0*/  FMUL R14, R14, 0.5 ;  /* 0x3f0000000e0e7820 */ /* 0x000fc80000400000 */
[-C--:B------:R-:W-:Y:S01]  /*2200*/  FFMA R24, R19, -R14.reuse, R24 ;  /* 0x8000000e13187223 */ /* 0x080fe20000000018 */
[----:B------:R-:W-:-:S03]  /*2210*/  FFMA R14, -R11, R14, R6 ;  /* 0x0000000e0b0e7223 */ /* 0x000fc60000000106 */
[----:B------:R-:W-:-:S04]  /*2220*/  FMUL R15, R11, R24 ;  /* 0x000000180b0f7220 */ /* 0x000fc80000400000 */
[----:B------:R-:W-:-:S04]  /*2230*/  FFMA R15, R19, R14, -R15 ;  /* 0x0000000e130f7223 */ /* 0x000fc8000000080f */
[----:B------:R-:W-:-:S05]  /*2240*/  FMUL R15, R15, R8 ;  /* 0x000000080f0f7220 */ /* 0x000fca0000400000 */
[----:B------:R-:W-:Y:S01]  /*2250*/  FSEL R15, R15, RZ, P1 ;  /* 0x000000ff0f0f7208 */ /* 0x000fe20000800000 */
[----:B------:R-:W-:Y:S01]  /*2260*/  HFMA2 R16, -RZ, RZ, 0, 2.384185791015625e-07 ;  /* 0x00000004ff107431 */ /* 0x000fe200000001ff */
[----:B------:R-:W-:-:S03]  /*2270*/  FSETP.GTU.AND P1, PT, R27, R22, PT ;  /* 0x000000161b00720b */ /* 0x000fc60003f2c000 */
[----:B------:R-:W-:Y:S01]  /*2280*/  FFMA R17, -R11, R15, R24 ;  /* 0x0000000f0b117223 */ /* 0x000fe20000000118 */
[----:B------:R-:W-:Y:S01]  /*2290*/  FSEL R11, R12, 1, !P2 ;  /* 0x3f8000000c0b7808 */ /* 0x000fe20005000000 */
[----:B------:R-:W-:Y:S01]  /*22a0*/  IMAD R13, R20, R23, RZ ;  /* 0x00000017140d7224 */ /* 0x000fe200078e02ff */
[----:B------:R-:W-:Y:S01]  /*22b0*/  MOV R14, 0x4 ;  /* 0x00000004000e7802 */ /* 0x000fe20000000f00 */
[----:B------:R-:W-:Y:S01]  /*22c0*/  FMUL R17, R17, R18 ;  /* 0x0000001211117220 */ /* 0x000fe20000400000 */
[----:B------:R-:W-:-:S03]  /*22d0*/  FSEL R12, R11, 3, P1 ;  /* 0x404000000b0c7808 */ /* 0x000fc60000800000 */
[----:B------:R-:W-:Y:S01]  /*22e0*/  FFMA R17, R10, R15, R17 ;  /* 0x0000000f0a117223 */ /* 0x000fe20000000011 */
[----:B------:R-:W-:Y:S01]  /*22f0*/  IMAD.WIDE R10, R13, R14, UR16 ;  /* 0x000000100d0a7e25 */ /* 0x000fe2000f8e020e */
[----:B------:R-:W-:-:S03]  /*2300*/  FSEL R15, R12, RZ, !P0 ;  /* 0x000000ff0c0f7208 */ /* 0x000fc60004000000 */
[----:B------:R-:W-:Y:S02]  /*2310*/  IMAD.WIDE R12, R13, R16, UR14 ;  /* 0x0000000e0d0c7e25 */ /* 0x000fe4000f8e0210 */
[----:B------:R0:W-:Y:S04]  /*2320*/  STG.E desc[UR30][R10.64], R15 ;  /* 0x0000000f0a007986 */ /* 0x0001e8000c10191e */
[----:B------:R0:W-:Y:S01]  /*2330*/  STG.E desc[UR30][R12.64], R17 ;  /* 0x000000110c007986 */ /* 0x0001e2000c10191e */
[----:B------:R-:W-:Y:S05]  /*2340*/  BRA `(.L_x_25) ;  /* 0x0000000000247947 */ /* 0x000fea0003800000 */
.L_x_24:
[----:B------:R-:W0:Y:S01]  /*2350*/  LDC R11, c[0x0][0x3a0] ;  /* 0x0000e800ff0b7b82 */ /* 0x000e220000000800 */
[----:B------:R-:W-:Y:S01]  /*2360*/  IMAD.MOV.U32 R13, RZ, RZ, 0x4 ;  /* 0x00000004ff0d7424 */ /* 0x000fe200078e00ff */
[----:B------:R-:W-:Y:S02]  /*2370*/  MOV R17, 0x4 ;  /* 0x0000000400117802 */ /* 0x000fe40000000f00 */
[----:B------:R-:W-:Y:S01]  /*2380*/  MOV R15, 0x7fffffff ;  /* 0x7fffffff000f7802 */ /* 0x000fe20000000f00 */
[----:B0-----:R-:W-:-:S04]  /*2390*/  IMAD R12, R20, R11, RZ ;  /* 0x0000000b140c7224 */ /* 0x001fc800078e02ff */
[----:B------:R-:W-:-:S04]  /*23a0*/  IMAD.WIDE R10, R12, R13, UR14 ;  /* 0x0000000e0c0a7e25 */ /* 0x000fc8000f8e020d */
[----:B------:R-:W-:Y:S01]  /*23b0*/  IMAD.WIDE R12, R12, R17, UR16 ;  /* 0x000000100c0c7e25 */ /* 0x000fe2000f8e0211 */
[----:B------:R1:W-:Y:S04]  /*23c0*/  STG.E desc[UR30][R10.64], R15 ;  /* 0x0000000f0a007986 */ /* 0x0003e8000c10191e */
[----:B------:R1:W-:Y:S02]  /*23d0*/  STG.E desc[UR30][R12.64], R15 ;  /* 0x0000000f0c007986 */ /* 0x0003e4000c10191e */
.L_x_25:
[----:B------:R-:W2:Y:S02]  /*23e0*/  LDCU UR8, c[0x0][0x3a4] ;  /* 0x00007480ff0877ac */ /* 0x000ea40008000800 */
[----:B--2---:R-:W-:-:S06]  /*23f0*/  UISETP.GE.AND UP0, UPT, UR33, UR8, UPT ;  /* 0x000000082100728c */ /* 0x004fcc000bf06270 */
[----:B------:R-:W-:-:S13]  /*2400*/  PLOP3.LUT P0, PT, PT, PT, UP0, 0x80, 0x8 ;  /* 0x000000000008781c */ /* 0x000fda0003f0f008 */
[----:B------:R-:W-:Y:S05]  /*2410*/  @P0 EXIT ;  /* 0x000000000000094d */ /* 0x000fea0003800000 */
[----:B------:R-:W-:Y:S01]  /*2420*/  UMOV UR9, URZ ;  /* 0x000000ff00097c82 */ /* 0x000fe20008000000 */
[----:B------:R-:W-:Y:S01]  /*2430*/  UMOV UR10, URZ ;  /* 0x000000ff000a7c82 */ /* 0x000fe20008000000 */
[----:B------:R-:W-:-:S05]  /*2440*/  UMOV UR8, URZ ;  /* 0x000000ff00087c82 */ /* 0x000fca0008000000 */
.L_x_40:
[----:B------:R-:W2:Y:S01]  /*2450*/  LDCU UR13, c[0x0][0x3a8] ;  /* 0x00007500ff0d77ac */ /* 0x000ea20008000800 */
[----:B------:R-:W-:Y:S02]  /*2460*/  UISETP.NE.AND UP0, UPT, UR10, UR7, UPT ;  /* 0x000000070a00728c */ /* 0x000fe4000bf05270 */
[----:B------:R-:W-:Y:S01]  /*2470*/  UMOV UR22, UR7 ;  /* 0x0000000700167c82 */ /* 0x000fe20008000000 */
[----:B--2---:R-:W-:-:S06]  /*2480*/  UIADD3 UR13, UPT, UPT, UR33, -UR13, URZ ;  /* 0x8000000d210d7290 */ /* 0x004fcc000fffe0ff */
[----:B------:R-:W-:Y:S06]  /*2490*/  BRA.U !UP0, `(.L_x_26) ;  /* 0x00000001083c7547 */ /* 0x000fec000b800000 */
[----:B------:R-:W2:Y:S01]  /*24a0*/  S2UR UR23, SR_CgaCtaId ;  /* 0x00000000001779c3 */ /* 0x000ea20000008800 */
[----:B------:R-:W-:Y:S01]  /*24b0*/  UMOV UR22, 0x400 ;  /* 0x0000040000167882 */ /* 0x000fe20000000000 */
[----:B------:R-:W3:Y:S02]  /*24c0*/  LDCU UR24, c[0x0][0x3a8] ;  /* 0x00007500ff1877ac */ /* 0x000ee40008000800 */
[----:B--23--:R-:W-:-:S12]  /*24d0*/  ULEA UR23, UR23, UR22, 0x18 ;  /* 0x0000001617177291 */ /* 0x00cfd8000f8ec0ff */
.L_x_27:
[----:B------:R-:W-:-:S09]  /*24e0*/  ULEA UR22, UR10, UR23, 0x2 ;  /* 0x000000170a167291 */ /* 0x000fd2000f8e10ff */
[----:B01----:R-:W0:Y:S01]  /*24f0*/  LDS R10, [UR22] ;  /* 0x00000016ff0a7984 */ /* 0x003e220008000800 */
[----:B------:R-:W-:Y:S01]  /*2500*/  UMOV UR22, UR10 ;  /* 0x0000000a00167c82 */ /* 0x000fe20008000000 */
[----:B0-----:R-:W-:-:S13]  /*2510*/  ISETP.GT.AND P0, PT, R10, UR13, PT ;  /* 0x0000000d0a007c0c */ /* 0x001fda000bf04270 */
[----:B------:R-:W-:Y:S05]  /*2520*/  @P0 BRA `(.L_x_26) ;  /* 0x0000000000180947 */ /* 0x000fea0003800000 */
[----:B------:R-:W-:-:S04]  /*2530*/  UIADD3 UR10, UPT, UPT, UR10, 0x1, URZ ;  /* 0x000000010a0a7890 */ /* 0x000fc8000fffe0ff */
[----:B------:R-:W-:-:S04]  /*2540*/  UISETP.NE.AND UP0, UPT, UR10, UR24, UPT ;  /* 0x000000180a00728c */ /* 0x000fc8000bf05270 */
[----:B------:R-:W-:-:S04]  /*2550*/  USEL UR10, UR10, URZ, UP0 ;  /* 0x000000ff0a0a7287 */ /* 0x000fc80008000000 */
[----:B------:R-:W-:-:S09]  /*2560*/  UISETP.NE.AND UP0, UPT, UR10, UR7, UPT ;  /* 0x000000070a00728c */ /* 0x000fd2000bf05270 */
[----:B------:R-:W-:Y:S05]  /*2570*/  BRA.U UP0, `(.L_x_27) ;  /* 0xfffffffd00d87547 */ /* 0x000fea000b83ffff */
[----:B------:R-:W-:-:S05]  /*2580*/  UMOV UR22, UR7 ;  /* 0x0000000700167c82 */ /* 0x000fca0008000000 */
.L_x_26:
[----:B------:R-:W-:-:S09]  /*2590*/  UISETP.NE.AND UP0, UPT, UR8, UR6, UPT ;  /* 0x000000060800728c */ /* 0x000fd2000bf05270 */
[----:B------:R-:W-:Y:S05]  /*25a0*/  BRA.U !UP0, `(.L_x_28) ;  /* 0x00000001082c7547 */ /* 0x000fea000b800000 */
[----:B------:R-:W2:Y:S02]  /*25b0*/  LDCU UR23, c[0x0][0x3a8] ;  /* 0x00007500ff1777ac */ /* 0x000ea40008000800 */
.L_x_29:
[----:B------:R-:W-:-:S09]  /*25c0*/  ULEA UR10, UR8, UR21, 0x2 ;  /* 0x00000015080a7291 */ /* 0x000fd2000f8e10ff */
[----:B01----:R-:W0:Y:S02]  /*25d0*/  LDS R10, [UR10] ;  /* 0x0000000aff0a7984 */ /* 0x003e240008000800 */
[----:B0-----:R-:W-:-:S13]  /*25e0*/  ISETP.GT.AND P0, PT, R10, UR13, PT ;  /* 0x0000000d0a007c0c */ /* 0x001fda000bf04270 */
[----:B------:R-:W-:Y:S05]  /*25f0*/  @P0 BRA `(.L_x_28) ;  /* 0x0000000000180947 */ /* 0x000fea0003800000 */
[----:B------:R-:W-:-:S04]  /*2600*/  UIADD3 UR8, UPT, UPT, UR8, 0x1, URZ ;  /* 0x0000000108087890 */ /* 0x000fc8000fffe0ff */
[----:B--2---:R-:W-:-:S04]  /*2610*/  UISETP.NE.AND UP0, UPT, UR8, UR23, UPT ;  /* 0x000000170800728c */ /* 0x004fc8000bf05270 */
[----:B------:R-:W-:-:S04]  /*2620*/  USEL UR8, UR8, URZ, UP0 ;  /* 0x000000ff08087287 */ /* 0x000fc80008000000 */
[----:B------:R-:W-:-:S09]  /*2630*/  UISETP.NE.AND UP0, UPT, UR8, UR6, UPT ;  /* 0x000000060800728c */ /* 0x000fd2000bf05270 */
[----:B------:R-:W-:Y:S05]  /*2640*/  BRA.U UP0, `(.L_x_29) ;  /* 0xfffffffd00dc7547 */ /* 0x000fea000b83ffff */
[----:B------:R-:W-:-:S05]  /*2650*/  UMOV UR8, UR6 ;  /* 0x0000000600087c82 */ /* 0x000fca0008000000 */
.L_x_28:
[----:B--2---:R-:W2:Y:S01]  /*2660*/  LDCU UR23, c[0x0][0x3a0] ;  /* 0x00007400ff1777ac */ /* 0x004ea20008000800 */
[----:B------:R-:W3:Y:S01]  /*2670*/  LDCU.64 UR24, c[0x0][0x390] ;  /* 0x00007200ff1877ac */ /* 0x000ee20008000a00 */
[----:B------:R-:W-:Y:S01]  /*2680*/  UIADD3 UR28, UPT, UPT, UR33, -0x1, URZ ;  /* 0xffffffff211c7890 */ /* 0x000fe2000fffe0ff */
[----:B------:R-:W-:Y:S01]  /*2690*/  UMOV UR10, URZ ;  /* 0x000000ff000a7c82 */ /* 0x000fe20008000000 */
[----:B------:R-:W-:Y:S02]  /*26a0*/  UMOV UR13, URZ ;  /* 0x000000ff000d7c82 */ /* 0x000fe40008000000 */
[----:B------:R-:W-:Y:S02]  /*26b0*/  USHF.R.S32.HI UR32, URZ, 0x1f, UR28 ;  /* 0x0000001fff207899 */ /* 0x000fe4000801141c */
[----:B--2---:R-:W-:Y:S02]  /*26c0*/  UIMAD.WIDE.U32 UR26, UR33, UR23, URZ ;  /* 0x00000017211a72a5 */ /* 0x004fe4000f8e00ff */
[----:B------:R-:W-:-:S02]  /*26d0*/  UIMAD.WIDE.U32 UR28, UR28, UR23, UR12 ;  /* 0x000000171c1c72a5 */ /* 0x000fc4000f8e000c */
[----:B------:R-:W-:Y:S02]  /*26e0*/  UIADD3 UR36, UPT, UPT, UR27, UR10, URZ ;  /* 0x0000000a1b247290 */ /* 0x000fe4000fffe0ff */
[----:B------:R-:W-:Y:S02]  /*26f0*/  UIMAD UR10, UR32, UR23, URZ ;  /* 0x00000017200a72a4 */ /* 0x000fe4000f8e02ff */
[----:B------:R-:W-:Y:S02]  /*2700*/  USHF.L.U32 UR13, UR26, 0x2, URZ ;  /* 0x000000021a0d7899 */ /* 0x000fe400080006ff */
[----:B---3--:R-:W-:Y:S02]  /*2710*/  ULEA UR38, UP2, UR28, UR24, 0x2 ;  /* 0x000000181c267291 */ /* 0x008fe4000f8410ff */
[----:B------:R-:W-:Y:S02]  /*2720*/  USHF.L.U64.HI UR27, UR26, 0x2, UR36 ;  /* 0x000000021a1b7899 */ /* 0x000fe40008010224 */
[----:B------:R-:W-:-:S02]  /*2730*/  UIADD3 UR32, UP0, UPT, UR13, UR11, URZ ;  /* 0x0000000b0d207290 */ /* 0x000fc4000ff1e0ff */
[----:B------:R-:W-:Y:S01]  /*2740*/  UIADD3 UR10, UPT, UPT, UR29, UR10, URZ ;  /* 0x0000000a1d0a7290 */ /* 0x000fe2000fffe0ff */
[----:B------:R-:W-:Y:S01]  /*2750*/  MOV R14, UR38 ;  /* 0x00000026000e7c02 */ /* 0x000fe20008000f00 */
[----:B------:R-:W-:Y:S02]  /*2760*/  UIADD3 UR13, UP1, UPT, UR13, UR18, URZ ;  /* 0x000000120d0d7290 */ /* 0x000fe4000ff3e0ff */
[----:B------:R-:W-:Y:S01]  /*2770*/  UIADD3.X UR29, UPT, UPT, UR27, UR19, URZ, UP0, !UPT ;  /* 0x000000131b1d7290 */ /* 0x000fe200087fe4ff */
[----:B01----:R-:W-:Y:S01]  /*2780*/  MOV R10, UR32 ;  /* 0x00000020000a7c02 */ /* 0x003fe20008000f00 */
[----:B------:R-:W-:Y:S02]  /*2790*/  ULEA.HI.X UR39, UR28, UR25, UR10, 0x2, UP2 ;  /* 0x000000191c277291 */ /* 0x000fe400090f140a */
[----:B------:R-:W-:Y:S01]  /*27a0*/  UIADD3.X UR27, UPT, UPT, UR27, UR20, URZ, UP1, !UPT ;  /* 0x000000141b1b7290 */ /* 0x000fe20008ffe4ff */
[----:B------:R-:W-:Y:S01]  /*27b0*/  IMAD.U32 R12, RZ, RZ, UR13 ;  /* 0x0000000dff0c7e24 */ /* 0x000fe2000f8e00ff */
[----:B------:R-:W-:Y:S01]  /*27c0*/  MOV R11, UR29 ;  /* 0x0000001d000b7c02 */ /* 0x000fe20008000f00 */
[----:B------:R-:W-:Y:S01]  /*27d0*/  UIADD3 UR26, UP0, UPT, UR12, UR26, URZ ;  /* 0x0000001a0c1a7290 */ /* 0x000fe2000ff1e0ff */
[----:B------:R-:W-:-:S02]  /*27e0*/  MOV R15, UR39 ;  /* 0x00000027000f7c02 */ /* 0x000fc40008000f00 */
[----:B------:R-:W-:Y:S01]  /*27f0*/  MOV R13, UR27 ;  /* 0x0000001b000d7c02 */ /* 0x000fe20008000f00 */
[----:B------:R-:W2:Y:S04]  /*2800*/  LDG.E.CONSTANT R23, desc[UR30][R10.64] ;  /* 0x0000001e0a177981 */ /* 0x000ea8000c1e9900 */
[----:B------:R-:W2:Y:S04]  /*2810*/  LDG.E.CONSTANT R14, desc[UR30][R14.64] ;  /* 0x0000001e0e0e7981 */ /* 0x000ea8000c1e9900 */
[----:B------:R0:W3:Y:S01]  /*2820*/  LDG.E.CONSTANT R20, desc[UR30][R12.64] ;  /* 0x0000001e0c147981 */ /* 0x0000e2000c1e9900 */
[----:B------:R-:W-:-:S02]  /*2830*/  UIADD3.X UR10, UPT, UPT, URZ, UR36, URZ, UP0, !UPT ;  /* 0x00000024ff0a7290 */ /* 0x000fc400087fe4ff */
[----:B------:R-:W-:-:S04]  /*2840*/  ULEA UR24, UP0, UR26, UR24, 0x2 ;  /* 0x000000181a187291 */ /* 0x000fc8000f8010ff */
[----:B------:R-:W-:Y:S02]  /*2850*/  ULEA.HI.X UR25, UR26, UR25, UR10, 0x2, UP0 ;  /* 0x000000191a197291 */ /* 0x000fe400080f140a */
[----:B------:R-:W-:-:S04]  /*2860*/  MOV R16, UR24 ;  /* 0x0000001800107c02 */ /* 0x000fc80008000f00 */
[----:B------:R-:W-:-:S05]  /*2870*/  IMAD.U32 R17, RZ, RZ, UR25 ;  /* 0x00000019ff117e24 */ /* 0x000fca000f8e00ff */
[----:B------:R-:W1:Y:S01]  /*2880*/  LDCU UR25, c[0x0][0x3a8] ;  /* 0x00007500ff1977ac */ /* 0x000e620008000800 */
[----:B------:R4:W5:Y:S01]  /*2890*/  LDG.E.CONSTANT R17, desc[UR30][R16.64] ;  /* 0x0000001e10117981 */ /* 0x000962000c1e9900 */
[----:B------:R-:W-:Y:S01]  /*28a0*/  MOV R22, UR9 ;  /* 0x0000000900167c02 */ /* 0x000fe20008000f00 */
[----:B-1----:R-:W-:Y:S02]  /*28b0*/  ULEA UR10, UR25, UR35, 0x2 ;  /* 0x00000023190a7291 */ /* 0x002fe4000f8e10ff */
[----:B0-----:R-:W-:Y:S02]  /*28c0*/  MOV R12, UR25 ;  /* 0x00000019000c7c02 */ /* 0x001fe40008000f00 */
[----:B------:R-:W-:-:S05]  /*28d0*/  UIADD3 UR29, UPT, UPT, UR10, UR9, URZ ;  /* 0x000000090a1d7290 */ /* 0x000fca000fffe0ff */
[----:B------:R-:W0:Y:S04]  /*28e0*/  LDS.U8 R22, [R22+UR10] ;  /* 0x0000000a16167984 */ /* 0x000e280008000000 */
[----:B------:R-:W1:Y:S01]  /*28f0*/  LDS.U8 R12, [R12+UR29] ;  /* 0x0000001d0c0c7984 */ /* 0x000e620008000000 */
[----:B------:R-:W-:-:S09]  /*2900*/  ULEA UR10, UR9, UR34, 0x2 ;  /* 0x00000022090a7291 */ /* 0x000fd2000f8e10ff */
[----:B----4-:R-:W4:Y:S01]  /*2910*/  LDS R16, [UR10] ;  /* 0x0000000aff107984 */ /* 0x010f220008000800 */
[----:B------:R-:W-:Y:S02]  /*2920*/  ULEA UR28, UR9, UR35, 0x2 ;  /* 0x00000023091c7291 */ /* 0x000fe4000f8e10ff */
[----:B------:R-:W-:Y:S02]  /*2930*/  ULEA UR36, UR9, UR34, 0x2 ;  /* 0x0000002209247291 */ /* 0x000fe4000f8e10ff */
[----:B------:R-:W-:Y:S02]  /*2940*/  ULEA UR37, UR9, UR35, 0x2 ;  /* 0x0000002309257291 */ /* 0x000fe4000f8e10ff */
[----:B------:R-:W-:Y:S01]  /*2950*/  UIADD3 UR32, UPT, UPT, UR29, UR25, URZ ;  /* 0x000000191d207290 */ /* 0x000fe2000fffe0ff */
[----:B0-----:R-:W-:Y:S02]  /*2960*/  R2UR UR10, R22 ;  /* 0x00000000160a72ca */ /* 0x001fe400000e0000 */
[----:B-1----:R-:W-:-:S02]  /*2970*/  R2UR UR13, R12 ;  /* 0x000000000c0d72ca */ /* 0x002fc400000e0000 */
[----:B------:R-:W0:Y:S09]  /*2980*/  LDS R12, [UR28] ;  /* 0x0000001cff0c7984 */ /* 0x000e320008000800 */
[----:B------:R-:W-:Y:S02]  /*2990*/  UISETP.NE.AND UP4, UPT, UR10, URZ, UPT ;  /* 0x000000ff0a00728c */ /* 0x000fe4000bf85270 */
[----:B------:R-:W-:-:S02]  /*29a0*/  UISETP.NE.AND UP1, UPT, UR13, URZ, UPT ;  /* 0x000000ff0d00728c */ /* 0x000fc4000bf25270 */
[----:B------:R-:W-:Y:S02]  /*29b0*/  UIADD3 UR24, UPT, UPT, UR5, -0x1, URZ ;  /* 0xffffffff05187890 */ /* 0x000fe4000fffe0ff */
[----:B------:R-:W-:Y:S02]  /*29c0*/  UIADD3 UR9, UPT, UPT, UR9, 0x1, URZ ;  /* 0x0000000109097890 */ /* 0x000fe4000fffe0ff */
[----:B------:R-:W-:-:S05]  /*29d0*/  UIADD3 UR26, UPT, UPT, UR25, -0x1, URZ ;  /* 0xffffffff191a7890 */ /* 0x000fca000fffe0ff */
[----:B------:R-:W-:Y:S02]  /*29e0*/  @UP1 UIADD3 UR24, UPT, UPT, UR5, URZ, URZ ;  /* 0x000000ff05181290 */ /* 0x000fe4000fffe0ff */
[----:B------:R-:W-:Y:S02]  /*29f0*/  UISETP.NE.AND UP2, UPT, UR22, UR7, UPT ;  /* 0x000000071600728c */ /* 0x000fe4000bf45270 */
[----:B------:R-:W-:Y:S01]  /*2a00*/  UIADD3 UR5, UPT, UPT, UR24, 0x1, URZ ;  /* 0x0000000118057890 */ /* 0x000fe2000fffe0ff */
[C---:B--2---:R-:W-:Y:S01]  /*2a10*/  FADD R11, R23.reuse, -R14 ;  /* 0x8000000e170b7221 */ /* 0x044fe20000000000 */
[----:B---3--:R-:W-:Y:S01]  /*2a20*/  FADD R10, R23, -R20 ;  /* 0x80000014170a7221 */ /* 0x008fe20000000000 */
[----:B------:R-:W-:-:S05]  /*2a30*/  FADD R14, R20, -R14 ;  /* 0x8000000e140e7221 */ /* 0x000fca0000000000 */
[----:B------:R-:W-:-:S04]  /*2a40*/  FMNMX3 R10, |R10|, |R11|, |R14|, !PT ;  /* 0x4000000b0a0a7276 */ /* 0x000fc8000780060e */
[----:B------:R-:W-:Y:S02]  /*2a50*/  FSETP.NE.AND P1, PT, R10, +INF , PT ;  /* 0x7f8000000a00780b */ /* 0x000fe40003f25000 */
[----:B------:R-:W-:-:S04]  /*2a60*/  FSETP.NE.AND P2, PT, |R20|, +INF , PT ;  /* 0x7f8000001400780b */ /* 0x000fc80003f45200 */
[----:B------:R-:W-:Y:S02]  /*2a70*/  FSETP.NE.AND P2, PT, |R23|, +INF , P2 ;  /* 0x7f8000001700780b */ /* 0x000fe40001745200 */
[----:B------:R-:W-:Y:S02]  /*2a80*/  FSETP.NE.AND P0, PT, |R20|, +INF , PT ;  /* 0x7f8000001400780b */ /* 0x000fe40003f05200 */
[----:B-----5:R-:W-:-:S03]  /*2a90*/  FSETP.NE.AND P2, PT, |R17|, +INF , P2 ;  /* 0x7f8000001100780b */ /* 0x020fc60001745200 */
[----:B------:R-:W-:Y:S01]  /*2aa0*/  VOTEU.ANY UP0, P1 ;  /* 0x0000000000ff7886 */ /* 0x000fe20000800100 */
[----:B------:R-:W-:Y:S01]  /*2ab0*/  USEL UR27, URZ, 0x1, !UP0 ;  /* 0x00000001ff1b7887 */ /* 0x000fe2000c000000 */
[----:B------:R-:W-:Y:S02]  /*2ac0*/  FSETP.NE.AND P0, PT, |R23|, +INF , P0 ;  /* 0x7f8000001700780b */ /* 0x000fe40000705200 */
[----:B------:R-:W-:Y:S01]  /*2ad0*/  SEL R13, RZ, 0x1, !P2 ;  /* 0x00000001ff0d7807 */ /* 0x000fe20005000000 */
[----:B------:R1:W-:Y:S01]  /*2ae0*/  STS [UR36], R17 ;  /* 0x00000011ff007988 */ /* 0x0003e20008000824 */
[----:B------:R-:W-:Y:S02]  /*2af0*/  FSETP.NE.AND P0, PT, |R17|, +INF , P0 ;  /* 0x7f8000001100780b */ /* 0x000fe40000705200 */
[----:B------:R-:W-:Y:S01]  /*2b00*/  MOV R15, UR27 ;  /* 0x0000001b000f7c02 */ /* 0x000fe20008000f00 */
[----:B------:R1:W-:Y:S04]  /*2b10*/  STS.U8 [UR29], R13 ;  /* 0x0000000dff007988 */ /* 0x0003e8000800001d */
[----:B------:R1:W-:Y:S04]  /*2b20*/  STS [UR37], R10 ;  /* 0x0000000aff007988 */ /* 0x0003e80008000825 */
[----:B------:R1:W-:Y:S02]  /*2b30*/  STS.U8 [UR32], R15 ;  /* 0x0000000fff007988 */ /* 0x0003e40008000020 */
[----:B------:R-:W-:Y:S01]  /*2b40*/  VOTEU.ANY UP3, P0 ;  /* 0x0000000000ff7886 */ /* 0x000fe20000060100 */
[----:B------:R-:W-:Y:S01]  /*2b50*/  USEL UR10, URZ, 0x1, !UP3 ;  /* 0x00000001ff0a7887 */ /* 0x000fe2000d800000 */
[----:B------:R-:W-:Y:S01]  /*2b60*/  PLOP3.LUT P0, PT, PT, PT, UP4, 0x80, 0x8 ;  /* 0x000000000008781c */ /* 0x000fe20003f0f048 */
[----:B------:R-:W-:-:S02]  /*2b70*/  FADD R14, R0, R3 ;  /* 0x00000003000e7221 */ /* 0x000fc40000000000 */
[----:B------:R-:W-:Y:S01]  /*2b80*/  ULOP3.LUT UR10, UR10, 0x1, URZ, 0x3c, !UPT ;  /* 0x000000010a0a7892 */ /* 0x000fe2000f8e3cff */
[----:B----4-:R-:W-:-:S03]  /*2b90*/  FSEL R11, R16, RZ, P0 ;  /* 0x000000ff100b7208 */ /* 0x010fc60000000000 */
[----:B------:R-:W-:Y:S02]  /*2ba0*/  UIADD3 UR10, UPT, UPT, UR10, UR4, URZ ;  /* 0x000000040a0a7290 */ /* 0x000fe4000fffe0ff */
[----:B------:R-:W-:Y:S01]  /*2bb0*/  FADD R25, -R11, R14 ;  /* 0x0000000e0b197221 */ /* 0x000fe20000000100 */
[----:B------:R-:W-:Y:S01]  /*2bc0*/  MOV R14, R3 ;  /* 0x00000003000e7202 */ /* 0x000fe20000000f00 */
[----:B------:R-:W-:Y:S02]  /*2bd0*/  UIADD3 UR4, UPT, UPT, UR10, -0x1, URZ ;  /* 0xffffffff0a047890 */ /* 0x000fe4000fffe0ff */
[----:B------:R-:W-:Y:S02]  /*2be0*/  @UP0 UIADD3 UR5, UPT, UPT, UR24, URZ, URZ ;  /* 0x000000ff18050290 */ /* 0x000fe4000fffe0ff */
[----:B------:R-:W-:Y:S01]  /*2bf0*/  @UP4 UIADD3 UR4, UPT, UPT, UR10, URZ, URZ ;  /* 0x000000ff0a044290 */ /* 0x000fe2000fffe0ff */
[----:B01----:R-:W-:Y:S11]  /*2c00*/  BRA.U !UP4, `(.L_x_30) ;  /* 0x000000010c407547 */ /* 0x003ff6000b800000 */
[CC--:B------:R-:W-:Y:S01]  /*2c10*/  FMUL R24, R16.reuse, -R16.reuse ;  /* 0x8000001010187220 */ /* 0x0c0fe20000400000 */
[----:B------:R-:W-:Y:S01]  /*2c20*/  FSETP.GE.AND P0, PT, |R3|, |R16|, PT ;  /* 0x400000100300720b */ /* 0x000fe20003f06200 */
[C---:B------:R-:W-:Y:S02]  /*2c30*/  FADD R14, -R16.reuse, R3 ;  /* 0x00000003100e7221 */ /* 0x040fe40000000100 */
[C---:B------:R-:W-:Y:S01]  /*2c40*/  FADD R13, R5.reuse, R24 ;  /* 0x00000018050d7221 */ /* 0x040fe20000000000 */
[C---:B------:R-:W-:Y:S01]  /*2c50*/  FSETP.GE.AND P1, PT, |R5|.reuse, |R24|, PT ;  /* 0x400000180500720b */ /* 0x040fe20003f26200 */
[----:B------:R-:W-:Y:S02]  /*2c60*/  FADD R22, -R16, -R14 ;  /* 0x8000000e10167221 */ /* 0x000fe40000000100 */
[----:B------:R-:W-:Y:S02]  /*2c70*/  FADD R26, R24, -R13 ;  /* 0x8000000d181a7221 */ /* 0x000fe40000000000 */
[--C-:B------:R-:W-:Y:S01]  /*2c80*/  FADD R11, R22, R3.reuse ;  /* 0x00000003160b7221 */ /* 0x100fe20000000000 */
[----:B------:R-:W-:Y:S01]  /*2c90*/  FADD R3, -R14, R3 ;  /* 0x000000030e037221 */ /* 0x000fe20000000100 */
[C---:B------:R-:W-:Y:S01]  /*2ca0*/  FADD R15, R5.reuse, R26 ;  /* 0x0000001a050f7221 */ /* 0x040fe20000000000 */
[----:B------:R-:W-:-:S02]  /*2cb0*/  FADD R5, R5, -R13 ;  /* 0x8000000d05057221 */ /* 0x000fc40000000000 */
[----:B------:R-:W-:-:S03]  /*2cc0*/  @P0 FADD R11, -R16, R3 ;  /* 0x00000003100b0221 */ /* 0x000fc60000000100 */
[----:B------:R-:W-:Y:S01]  /*2cd0*/  @P1 FADD R15, R24, R5 ;  /* 0x00000005180f1221 */ /* 0x000fe20000000000 */
[----:B------:R-:W-:Y:S01]  /*2ce0*/  FADD R0, R11, R0 ;  /* 0x000000000b007221 */ /* 0x000fe20000000000 */
[----:B------:R-:W-:Y:S02]  /*2cf0*/  IMAD.MOV.U32 R5, RZ, RZ, R13 ;  /* 0x000000ffff057224 */ /* 0x000fe400078e000d */
[----:B------:R-:W-:-:S07]  /*2d00*/  FADD R2, R2, R15 ;  /* 0x0000000f02027221 */ /* 0x000fce0000000000 */
.L_x_30:
[----:B------:R-:W-:Y:S02]  /*2d10*/  HFMA2 R11, -RZ, RZ, 0, 0 ;  /* 0x00000000ff0b7431 */ /* 0x000fe400000001ff */
[----:B------:R-:W-:Y:S01]  /*2d20*/  FADD R6, -R25, R6 ;  /* 0x0000000619067221 */ /* 0x000fe20000000100 */
[----:B------:R-:W-:Y:S01]  /*2d30*/  I2FP.F32.S32 R3, UR26 ;  /* 0x0000001a00037c45 */ /* 0x000fe20008201400 */
[----:B------:R-:W-:Y:S06]  /*2d40*/  BRA.U !UP3, `(.L_x_31) ;  /* 0x000000010b487547 */ /* 0x000fec000b800000 */
[CC--:B------:R-:W-:Y:S01]  /*2d50*/  FMUL R16, R17.reuse, R17.reuse ;  /* 0x0000001111107220 */ /* 0x0c0fe20000400000 */
[-C--:B------:R-:W-:Y:S01]  /*2d60*/  FSETP.GE.AND P0, PT, |R14|, |R17|.reuse, PT ;  /* 0x400000110e00720b */ /* 0x080fe20003f06200 */
[----:B------:R-:W-:Y:S02]  /*2d70*/  FADD R13, R17, R14 ;  /* 0x0000000e110d7221 */ /* 0x000fe40000000000 */
[C---:B------:R-:W-:Y:S01]  /*2d80*/  FADD R22, R5.reuse, R16 ;  /* 0x0000001005167221 */ /* 0x040fe20000000000 */
[----:B------:R-:W-:Y:S01]  /*2d90*/  FSETP.GE.AND P1, PT, |R5|, R16, PT ;  /* 0x000000100500720b */ /* 0x000fe20003f26200 */
[----:B------:R-:W-:Y:S02]  /*2da0*/  FADD R11, R17, -R13 ;  /* 0x8000000d110b7221 */ /* 0x000fe40000000000 */
[----:B------:R-:W-:Y:S02]  /*2db0*/  FADD R24, R16, -R22 ;  /* 0x8000001610187221 */ /* 0x000fe40000000000 */
[C---:B------:R-:W-:Y:S01]  /*2dc0*/  FADD R15, R14.reuse, R11 ;  /* 0x0000000b0e0f7221 */ /* 0x040fe20000000000 */
[----:B------:R-:W-:Y:S01]  /*2dd0*/  FADD R14, R14, -R13 ;  /* 0x8000000d0e0e7221 */ /* 0x000fe20000000000 */
[C---:B------:R-:W-:Y:S01]  /*2de0*/  FADD R25, R5.reuse, R24 ;  /* 0x0000001805197221 */ /* 0x040fe20000000000 */
[----:B------:R-:W-:Y:S01]  /*2df0*/  FADD R5, R5, -R22 ;  /* 0x8000001605057221 */ /* 0x000fe20000000000 */
[----:B------:R-:W-:Y:S01]  /*2e00*/  MOV R11, R17 ;  /* 0x00000011000b7202 */ /* 0x000fe20000000f00 */
[----:B------:R-:W-:Y:S01]  /*2e10*/  @P0 FADD R15, R17, R14 ;  /* 0x0000000e110f0221 */ /* 0x000fe20000000000 */
[----:B------:R-:W-:-:S02]  /*2e20*/  MOV R14, R13 ;  /* 0x0000000d000e7202 */ /* 0x000fc40000000f00 */
[----:B------:R-:W-:Y:S01]  /*2e30*/  @P1 FADD R25, R16, R5 ;  /* 0x0000000510191221 */ /* 0x000fe20000000000 */
[----:B------:R-:W-:Y:S01]  /*2e40*/  FADD R0, R0, R15 ;  /* 0x0000000f00007221 */ /* 0x000fe20000000000 */
[----:B------:R-:W-:Y:S02]  /*2e50*/  MOV R5, R22 ;  /* 0x0000001600057202 */ /* 0x000fe40000000f00 */
[----:B------:R-:W-:-:S07]  /*2e60*/  FADD R2, R2, R25 ;  /* 0x0000001902027221 */ /* 0x000fce0000000000 */
.L_x_31:
[----:B------:R-:W-:Y:S05]  /*2e70*/  BRA.U !UP1, `(.L_x_32) ;  /* 0x0000000109207547 */ /* 0x000fea000b800000 */
[C---:B------:R-:W-:Y:S01]  /*2e80*/  FSETP.GE.AND P0, PT, |R7|.reuse, |R12|, PT ;  /* 0x4000000c0700720b */ /* 0x040fe20003f06200 */
[----:B------:R-:W-:-:S04]  /*2e90*/  FADD R13, R7, -R12 ;  /* 0x8000000c070d7221 */ /* 0x000fc80000000000 */
[--C-:B------:R-:W-:Y:S01]  /*2ea0*/  FADD R16, -R12, -R13.reuse ;  /* 0x8000000d0c107221 */ /* 0x100fe20000000100 */
[----:B------:R-:W-:-:S03]  /*2eb0*/  FADD R15, R7, -R13 ;  /* 0x8000000d070f7221 */ /* 0x000fc60000000000 */
[----:B------:R-:W-:Y:S01]  /*2ec0*/  FADD R17, R7, R16 ;  /* 0x0000001007117221 */ /* 0x000fe20000000000 */
[----:B------:R-:W-:-:S03]  /*2ed0*/  IMAD.MOV.U32 R7, RZ, RZ, R13 ;  /* 0x000000ffff077224 */ /* 0x000fc600078e000d */
[----:B------:R-:W-:-:S04]  /*2ee0*/  @P0 FADD R17, -R12, R15 ;  /* 0x0000000f0c110221 */ /* 0x000fc80000000100 */
[----:B------:R-:W-:-:S07]  /*2ef0*/  FADD R4, R4, R17 ;  /* 0x0000001104047221 */ /* 0x000fce0000000000 */
.L_x_32:
[----:B------:R-:W-:Y:S05]  /*2f00*/  BRA.U !UP0, `(.L_x_33) ;  /* 0x0000000108207547 */ /* 0x000fea000b800000 */
[C---:B------:R-:W-:Y:S01]  /*2f10*/  FSETP.GE.AND P0, PT, |R7|.reuse, R10, PT ;  /* 0x0000000a0700720b */ /* 0x040fe20003f06200 */
[----:B------:R-:W-:-:S04]  /*2f20*/  FADD R12, R7, R10 ;  /* 0x0000000a070c7221 */ /* 0x000fc80000000000 */
[--C-:B------:R-:W-:Y:S01]  /*2f30*/  FADD R16, R10, -R12.reuse ;  /* 0x8000000c0a107221 */ /* 0x100fe20000000000 */
[----:B------:R-:W-:-:S03]  /*2f40*/  FADD R13, R7, -R12 ;  /* 0x8000000c070d7221 */ /* 0x000fc60000000000 */
[----:B------:R-:W-:Y:S01]  /*2f50*/  FADD R15, R7, R16 ;  /* 0x00000010070f7221 */ /* 0x000fe20000000000 */
[----:B------:R-:W-:-:S03]  /*2f60*/  MOV R7, R12 ;  /* 0x0000000c00077202 */ /* 0x000fc60000000f00 */
[----:B------:R-:W-:-:S04]  /*2f70*/  @P0 FADD R15, R10, R13 ;  /* 0x0000000d0a0f0221 */ /* 0x000fc80000000000 */
[----:B------:R-:W-:-:S07]  /*2f80*/  FADD R4, R4, R15 ;  /* 0x0000000f04047221 */ /* 0x000fce0000000000 */
.L_x_33:
[----:B------:R-:W-:Y:S01]  /*2f90*/  FFMA R6, R3, R11, R6 ;  /* 0x0000000b03067223 */ /* 0x000fe20000000006 */
[----:B------:R-:W-:Y:S06]  /*2fa0*/  BRA.U !UP2, `(.L_x_34) ;  /* 0x000000010a647547 */ /* 0x000fec000b800000 */
[----:B------:R-:W0:Y:S01]  /*2fb0*/  S2UR UR13, SR_CgaCtaId ;  /* 0x00000000000d79c3 */ /* 0x000e220000008800 */
[----:B------:R-:W-:Y:S01]  /*2fc0*/  UMOV UR10, 0x400 ;  /* 0x00000400000a7882 */ /* 0x000fe20000000000 */
[----:B------:R-:W1:Y:S01]  /*2fd0*/  LDCU UR25, c[0x0][0x3a8] ;  /* 0x00007500ff1977ac */ /* 0x000e620008000800 */
[----:B------:R-:W2:Y:S02]  /*2fe0*/  LDCU UR23, c[0x0][0x3a0] ;  /* 0x00007400ff1777ac */ /* 0x000ea40008000800 */
[----:B012---:R-:W-:-:S12]  /*2ff0*/  ULEA UR13, UR13, UR10, 0x18 ;  /* 0x0000000a0d0d7291 */ /* 0x007fd8000f8ec0ff */
.L_x_35:
[----:B------:R-:W-:-:S04]  /*3000*/  UISETP.GT.AND UP0, UPT, UR7, URZ, UPT ;  /* 0x000000ff0700728c */ /* 0x000fc8000bf04270 */
[----:B------:R-:W-:-:S04]  /*3010*/  USEL UR10, UR25, URZ, !UP0 ;  /* 0x000000ff190a7287 */ /* 0x000fc8000c000000 */
[----:B------:R-:W-:-:S04]  /*3020*/  UIADD3 UR10, UPT, UPT, UR10, UR7, URZ ;  /* 0x000000070a0a7290 */ /* 0x000fc8000fffe0ff */
[----:B------:R-:W-:-:S09]  /*3030*/  ULEA UR10, UR10, UR13, 0x2 ;  /* 0x0000000d0a0a7291 */ /* 0x000fd2000f8e10ff */
[----:B------:R-:W0:Y:S02]  /*3040*/  LDS R10, [UR10+-0x4] ;  /* 0xfffffc0aff0a7984 */ /* 0x000e240008000800 */
[----:B0-----:R-:W-:Y:S01]  /*3050*/  SHF.R.S32.HI R3, RZ, 0x1f, R10 ;  /* 0x0000001fff037819 */ /* 0x001fe2000001140a */
[----:B------:R-:W-:-:S04]  /*3060*/  IMAD.WIDE.U32 R10, R10, UR23, RZ ;  /* 0x000000170a0a7c25 */ /* 0x000fc8000f8e00ff */
[----:B------:R-:W-:Y:S01]  /*3070*/  IMAD R3, R3, UR23, RZ ;  /* 0x0000001703037c24 */ /* 0x000fe2000f8e02ff */
[----:B------:R-:W-:-:S04]  /*3080*/  LEA R12, P0, R10, UR11, 0x2 ;  /* 0x0000000b0a0c7c11 */ /* 0x000fc8000f8010ff */
[----:B------:R-:W-:-:S04]  /*3090*/  IADD3 R3, PT, PT, R11, R3, RZ ;  /* 0x000000030b037210 */ /* 0x000fc80007ffe0ff */
[----:B------:R-:W-:-:S05]  /*30a0*/  LEA.HI.X R13, R10, UR19, R3, 0x2, P0 ;  /* 0x000000130a0d7c11 */ /* 0x000fca00080f1403 */
[----:B------:R-:W2:Y:S02]  /*30b0*/  LDG.E.CONSTANT R12, desc[UR30][R12.64] ;  /* 0x0000001e0c0c7981 */ /* 0x000ea4000c1e9900 */
[----:B--2---:R-:W-:-:S13]  /*30c0*/  FSETP.GTU.AND P0, PT, R12, R23, PT ;  /* 0x000000170c00720b */ /* 0x004fda0003f0c000 */
[----:B------:R-:W-:Y:S05]  /*30d0*/  @P0 BRA `(.L_x_34) ;  /* 0x0000000000180947 */ /* 0x000fea0003800000 */
[----:B------:R-:W-:-:S04]  /*30e0*/  UISETP.NE.AND UP0, UPT, UR7, URZ, UPT ;  /* 0x000000ff0700728c */ /* 0x000fc8000bf05270 */
[----:B------:R-:W-:-:S04]  /*30f0*/  USEL UR7, UR7, UR25, UP0 ;  /* 0x0000001907077287 */ /* 0x000fc80008000000 */
[----:B------:R-:W-:-:S04]  /*3100*/  UIADD3 UR7, UPT, UPT, UR7, -0x1, URZ ;  /* 0xffffffff07077890 */ /* 0x000fc8000fffe0ff */
[----:B------:R-:W-:-:S09]  /*3110*/  UISETP.NE.AND UP0, UPT, UR22, UR7, UPT ;  /* 0x000000071600728c */ /* 0x000fd2000bf05270 */
[----:B------:R-:W-:Y:S05]  /*3120*/  BRA.U UP0, `(.L_x_35) ;  /* 0xfffffffd00b47547 */ /* 0x000fea000b83ffff */
[----:B------:R-:W-:-:S05]  /*3130*/  UMOV UR7, UR22 ;  /* 0x0000001600077c82 */ /* 0x000fca0008000000 */
.L_x_34:
[----:B------:R-:W0:Y:S01]  /*3140*/  S2UR UR13, SR_CgaCtaId ;  /* 0x00000000000d79c3 */ /* 0x000e220000008800 */
[----:B------:R-:W-:Y:S01]  /*3150*/  UMOV UR10, 0x400 ;  /* 0x00000400000a7882 */ /* 0x000fe20000000000 */
[----:B------:R-:W-:Y:S01]  /*3160*/  MOV R3, UR33 ;  /* 0x0000002100037c02 */ /* 0x000fe20008000f00 */
[----:B------:R-:W-:Y:S02]  /*3170*/  UISETP.NE.AND UP0, UPT, UR8, UR6, UPT ;  /* 0x000000060800728c */ /* 0x000fe4000bf05270 */
[----:B0-----:R-:W-:Y:S02]  /*3180*/  ULEA UR10, UR13, UR10, 0x18 ;  /* 0x0000000a0d0a7291 */ /* 0x001fe4000f8ec0ff */
[----:B------:R-:W-:Y:S02]  /*3190*/  UIADD3 UR13, UPT, UPT, UR7, 0x1, URZ ;  /* 0x00000001070d7890 */ /* 0x000fe4000fffe0ff */
[----:B------:R-:W-:-:S09]  /*31a0*/  ULEA UR10, UR7, UR10, 0x2 ;  /* 0x0000000a070a7291 */ /* 0x000fd2000f8e10ff */
[----:B------:R0:W-:Y:S01]  /*31b0*/  STS [UR10], R3 ;  /* 0x00000003ff007988 */ /* 0x0001e2000800080a */
[----:B------:R-:W-:Y:S05]  /*31c0*/  BRA.U !UP0, `(.L_x_36) ;  /* 0x00000001085c7547 */ /* 0x000fea000b800000 */
[----:B------:R-:W1:Y:S01]  /*31d0*/  LDCU UR25, c[0x0][0x3a8] ;  /* 0x00007500ff1977ac */ /* 0x000e620008000800 */
[----:B------:R-:W2:Y:S01]  /*31e0*/  LDCU UR23, c[0x0][0x3a0] ;  /* 0x00007400ff1777ac */ /* 0x000ea20008000800 */
[----:B------:R-:W-:Y:S01]  /*31f0*/  NOP ;  /* 0x0000000000007918 */ /* 0x000fe20000000000 */
.L_x_37:
[----:B------:R-:W-:-:S04]  /*3200*/  UISETP.GT.AND UP0, UPT, UR6, URZ, UPT ;  /* 0x000000ff0600728c */ /* 0x000fc8000bf04270 */
[----:B-1----:R-:W-:-:S04]  /*3210*/  USEL UR7, UR25, URZ, !UP0 ;  /* 0x000000ff19077287 */ /* 0x002fc8000c000000 */
[----:B------:R-:W-:-:S04]  /*3220*/  UIADD3 UR7, UPT, UPT, UR7, UR6, URZ ;  /* 0x0000000607077290 */ /* 0x000fc8000fffe0ff */
[----:B------:R-:W-:-:S09]  /*3230*/  ULEA UR7, UR7, UR21, 0x2 ;  /* 0x0000001507077291 */ /* 0x000fd2000f8e10ff */
[----:B------:R-:W0:Y:S02]  /*3240*/  LDS R10, [UR7+-0x4] ;  /* 0xfffffc07ff0a7984 */ /* 0x000e240008000800 */
[----:B0-----:R-:W-:Y:S01]  /*3250*/  SHF.R.S32.HI R3, RZ, 0x1f, R10 ;  /* 0x0000001fff037819 */ /* 0x001fe2000001140a */
[----:B--2---:R-:W-:-:S04]  /*3260*/  IMAD.WIDE.U32 R10, R10, UR23, RZ ;  /* 0x000000170a0a7c25 */ /* 0x004fc8000f8e00ff */
[----:B------:R-:W-:Y:S01]  /*3270*/  IMAD R3, R3, UR23, RZ ;  /* 0x0000001703037c24 */ /* 0x000fe2000f8e02ff */
[----:B------:R-:W-:-:S04]  /*3280*/  LEA R12, P0, R10, UR18, 0x2 ;  /* 0x000000120a0c7c11 */ /* 0x000fc8000f8010ff */
[----:B------:R-:W-:-:S04]  /*3290*/  IADD3 R3, PT, PT, R11, R3, RZ ;  /* 0x000000030b037210 */ /* 0x000fc80007ffe0ff */
[----:B------:R-:W-:-:S06]  /*32a0*/  LEA.HI.X R13, R10, UR20, R3, 0x2, P0 ;  /* 0x000000140a0d7c11 */ /* 0x000fcc00080f1403 */
[----:B------:R-:W2:Y:S02]  /*32b0*/  LDG.E.CONSTANT R13, desc[UR30][R12.64] ;  /* 0x0000001e0c0d7981 */ /* 0x000ea4000c1e9900 */
[----:B--2---:R-:W-:-:S13]  /*32c0*/  FSETP.GE.AND P0, PT, R13, R20, PT ;  /* 0x000000140d00720b */ /* 0x004fda0003f06000 */
[----:B------:R-:W-:Y:S05]  /*32d0*/  @!P0 BRA `(.L_x_36) ;  /* 0x0000000000188947 */ /* 0x000fea0003800000 */
[----:B------:R-:W-:-:S04]  /*32e0*/  UISETP.NE.AND UP0, UPT, UR6, URZ, UPT ;  /* 0x000000ff0600728c */ /* 0x000fc8000bf05270 */
[----:B------:R-:W-:-:S04]  /*32f0*/  USEL UR6, UR6, UR25, UP0 ;  /* 0x0000001906067287 */ /* 0x000fc80008000000 */
[----:B------:R-:W-:-:S04]  /*3300*/  UIADD3 UR6, UPT, UPT, UR6, -0x1, URZ ;  /* 0xffffffff06067890 */ /* 0x000fc8000fffe0ff */
[----:B------:R-:W-:-:S09]  /*3310*/  UISETP.NE.AND UP0, UPT, UR8, UR6, UPT ;  /* 0x000000060800728c */ /* 0x000fd2000bf05270 */
[----:B------:R-:W-:Y:S05]  /*3320*/  BRA.U UP0, `(.L_x_37) ;  /* 0xfffffffd00b47547 */ /* 0x000fea000b83ffff */
[----:B------:R-:W-:-:S05]  /*3330*/  UMOV UR6, UR8 ;  /* 0x0000000800067c82 */ /* 0x000fca0008000000 */
.L_x_36:
[----:B------:R-:W-:Y:S01]  /*3340*/  ULEA UR7, UR6, UR21, 0x2 ;  /* 0x0000001506077291 */ /* 0x000fe2000f8e10ff */
[----:B0-----:R-:W-:Y:S01]  /*3350*/  IMAD.U32 R3, RZ, RZ, UR33 ;  /* 0x00000021ff037e24 */ /* 0x001fe2000f8e00ff */
[----:B------:R-:W-:Y:S02]  /*3360*/  ULOP3.LUT UP0, URZ, UR4, UR5, URZ, 0xfc, !UPT ;  /* 0x0000000504ff7292 */ /* 0x000fe4000f80fcff */
[----:B------:R-:W-:-:S05]  /*3370*/  UIADD3 UR24, UPT, UPT, UR6, 0x1, URZ ;  /* 0x0000000106187890 */ /* 0x000fca000fffe0ff */
[----:B------:R0:W-:Y:S02]  /*3380*/  STS [UR7], R3 ;  /* 0x00000003ff007988 */ /* 0x0001e40008000807 */
[----:B------:R-:W-:Y:S05]  /*3390*/  BRA.U UP0, `(.L_x_38) ;  /* 0x00000005002c7547 */ /* 0x000fea000b800000 */
[----:B------:R-:W1:Y:S01]  /*33a0*/  S2UR UR7, SR_CgaCtaId ;  /* 0x00000000000779c3 */ /* 0x000e620000008800 */
[----:B------:R-:W-:Y:S01]  /*33b0*/  ULEA UR10, UR8, UR21, 0x2 ;  /* 0x00000015080a7291 */ /* 0x000fe2000f8e10ff */
[----:B------:R-:W-:Y:S01]  /*33c0*/  UMOV UR6, 0x400 ;  /* 0x0000040000067882 */ /* 0x000fe20000000000 */
[----:B------:R-:W-:-:S05]  /*33d0*/  FADD R20, R14, R0 ;  /* 0x000000000e147221 */ /* 0x000fca0000000000 */
[----:B------:R-:W2:Y:S02]  /*33e0*/  LDC R17, c[0x0][0x3ac] ;  /* 0x0000eb00ff117b82 */ /* 0x000ea40000000800 */
[----:B0-----:R-:W0:Y:S06]  /*33f0*/  LDS R3, [UR10] ;  /* 0x0000000aff037984 */ /* 0x001e2c0008000800 */
[----:B------:R-:W3:Y:S01]  /*3400*/  LDC R16, c[0x0][0x3b8] ;  /* 0x0000ee00ff107b82 */ /* 0x000ee20000000800 */
[----:B-1----:R-:W-:-:S07]  /*3410*/  ULEA UR6, UR7, UR6, 0x18 ;  /* 0x0000000607067291 */ /* 0x002fce000f8ec0ff */
[----:B------:R-:W1:Y:S01]  /*3420*/  LDC R15, c[0x0][0x3b0] ;  /* 0x0000ec00ff0f7b82 */ /* 0x000e620000000800 */
[----:B------:R-:W-:-:S09]  /*3430*/  ULEA UR6, UR22, UR6, 0x2 ;  /* 0x0000000616067291 */ /* 0x000fd2000f8e10ff */
[----:B------:R-:W4:Y:S01]  /*3440*/  LDS R12, [UR6] ;  /* 0x00000006ff0c7984 */ /* 0x000f220008000800 */
[----:B0-----:R-:W-:-:S13]  /*3450*/  R2UR UR6, R3 ;  /* 0x00000000030672ca */ /* 0x001fda00000e0000 */
[----:B------:R-:W-:Y:S02]  /*3460*/  USHF.R.S32.HI UR10, URZ, 0x1f, UR6 ;  /* 0x0000001fff0a7899 */ /* 0x000fe40008011406 */
[----:B------:R-:W-:Y:S02]  /*3470*/  UIMAD.WIDE.U32 UR6, UR6, UR23, URZ ;  /* 0x00000017060672a5 */ /* 0x000fe4000f8e00ff */
[----:B------:R-:W-:Y:S02]  /*3480*/  UIMAD UR10, UR10, UR23, URZ ;  /* 0x000000170a0a72a4 */ /* 0x000fe4000f8e02ff */
[----:B------:R-:W-:Y:S02]  /*3490*/  ULEA UR26, UP0, UR6, UR18, 0x2 ;  /* 0x00000012061a7291 */ /* 0x000fe4000f8010ff */
[----:B------:R-:W-:-:S04]  /*34a0*/  UIADD3 UR7, UPT, UPT, UR7, UR10, URZ ;  /* 0x0000000a07077290 */ /* 0x000fc8000fffe0ff */
[----:B------:R-:W-:Y:S01]  /*34b0*/  ULEA.HI.X UR27, UR6, UR20, UR7, 0x2, UP0 ;  /* 0x00000014061b7291 */ /* 0x000fe200080f1407 */
[----:B----4-:R-:W-:Y:S01]  /*34c0*/  SHF.R.S32.HI R3, RZ, 0x1f, R12 ;  /* 0x0000001fff037819 */ /* 0x010fe2000001140c */
[----:B------:R-:W-:-:S04]  /*34d0*/  IMAD.WIDE.U32 R12, R12, UR23, RZ ;  /* 0x000000170c0c7c25 */ /* 0x000fc8000f8e00ff */
[----:B------:R-:W-:Y:S01]  /*34e0*/  IMAD R3, R3, UR23, RZ ;  /* 0x0000001703037c24 */ /* 0x000fe2000f8e02ff */
[----:B------:R-:W-:-:S04]  /*34f0*/  LEA R10, P0, R12, UR11, 0x2 ;  /* 0x0000000b0c0a7c11 */ /* 0x000fc8000f8010ff */
[----:B------:R-:W-:Y:S02]  /*3500*/  IADD3 R3, PT, PT, R13, R3, RZ ;  /* 0x000000030d037210 */ /* 0x000fe40007ffe0ff */
[----:B------:R-:W-:Y:S02]  /*3510*/  MOV R13, UR27 ;  /* 0x0000001b000d7c02 */ /* 0x000fe40008000f00 */
[----:B------:R-:W-:Y:S02]  /*3520*/  LEA.HI.X R11, R12, UR19, R3, 0x2, P0 ;  /* 0x000000130c0b7c11 */ /* 0x000fe400080f1403 */
[----:B------:R-:W-:-:S03]  /*3530*/  MOV R12, UR26 ;  /* 0x0000001a000c7c02 */ /* 0x000fc60008000f00 */
[----:B------:R-:W4:Y:S04]  /*3540*/  LDG.E.CONSTANT R10, desc[UR30][R10.64] ;  /* 0x0000001e0a0a7981 */ /* 0x000f28000c1e9900 */
[----:B------:R0:W4:Y:S01]  /*3550*/  LDG.E.CONSTANT R13, desc[UR30][R12.64] ;  /* 0x0000001e0c0d7981 */ /* 0x000122000c1e9900 */
[----:B------:R-:W-:Y:S01]  /*3560*/  FMUL R3, R20, R18 ;  /* 0x0000001214037220 */ /* 0x000fe20000400000 */
[----:B------:R-:W-:Y:S01]  /*3570*/  FADD R24, R5, R2 ;  /* 0x0000000205187221 */ /* 0x000fe20000000000 */
[----:B--2---:R-:W-:Y:S01]  /*3580*/  FMUL R25, R17, R17 ;  /* 0x0000001111197220 */ /* 0x004fe20000400000 */
[----:B------:R-:W-:Y:S01]  /*3590*/  FSETP.NEU.AND P0, PT, R9, RZ, PT ;  /* 0x000000ff0900720b */ /* 0x000fe20003f0d000 */
[----:B------:R-:W-:-:S04]  /*35a0*/  FMUL R23, R3, R3 ;  /* 0x0000000303177220 */ /* 0x000fc80000400000 */
[----:B------:R-:W-:Y:S01]  /*35b0*/  FFMA R23, R24, R18, -R23 ;  /* 0x0000001218177223 */ /* 0x000fe20000000817 */
[----:B------:R-:W-:-:S04]  /*35c0*/  HFMA2 R24, -RZ, RZ, 0, 2.384185791015625e-07 ;  /* 0x00000004ff187431 */ /* 0x000fc800000001ff */
[----:B0-----:R-:W-:Y:S01]  /*35d0*/  FMNMX R12, RZ, R23, !PT ;  /* 0x00000017ff0c7209 */ /* 0x001fe20007800000 */
[----:B-1----:R-:W-:-:S04]  /*35e0*/  FMUL R23, R15, R15 ;  /* 0x0000000f0f177220 */ /* 0x002fc80000400000 */
[----:B------:R-:W-:Y:S01]  /*35f0*/  FMUL R12, R12, R25 ;  /* 0x000000190c0c7220 */ /* 0x000fe20000400000 */
[----:B----4-:R-:W-:Y:S01]  /*3600*/  FADD R22, R10, R13 ;  /* 0x0000000d0a167221 */ /* 0x010fe20000000000 */
[----:B------:R-:W-:Y:S01]  /*3610*/  FMUL R10, R19, 0.5 ;  /* 0x3f000000130a7820 */ /* 0x000fe20000400000 */
[----:B------:R-:W-:Y:S02]  /*3620*/  FADD R13, R7, R4 ;  /* 0x00000004070d7221 */ /* 0x000fe40000000000 */
[----:B------:R-:W-:Y:S01]  /*3630*/  FFMA R22, R22, 0.5, R3 ;  /* 0x3f00000016167823 */ /* 0x000fe20000000003 */
[----:B------:R-:W-:Y:S01]  /*3640*/  FADD R3, R19, -1 ;  /* 0xbf80000013037421 */ /* 0x000fe20000000000 */
[----:B------:R-:W-:Y:S02]  /*3650*/  FMUL R17, R13, R18 ;  /* 0x000000120d117220 */ /* 0x000fe40000400000 */
[----:B------:R-:W-:Y:S01]  /*3660*/  FMUL R22, R22, 0.5 ;  /* 0x3f00000016167820 */ /* 0x000fe20000400000 */
[----:B------:R-:W-:-:S03]  /*3670*/  FMUL R11, R10, R3 ;  /* 0x000000030a0b7220 */ /* 0x000fc60000400000 */
[-C--:B------:R-:W-:Y:S01]  /*3680*/  FFMA R10, R19, -R22.reuse, R20 ;  /* 0x80000016130a7223 */ /* 0x080fe20000000014 */
[----:B------:R-:W-:-:S03]  /*3690*/  FFMA R22, -R11, R22, R6 ;  /* 0x000000160b167223 */ /* 0x000fc60000000106 */
[----:B------:R-:W-:-:S04]  /*36a0*/  FMUL R20, R11, R10 ;  /* 0x0000000a0b147220 */ /* 0x000fc80000400000 */
[----:B------:R-:W-:Y:S01]  /*36b0*/  FFMA R13, R19, R22, -R20 ;  /* 0x00000016130d7223 */ /* 0x000fe20000000814 */
[----:B------:R-:W-:Y:S01]  /*36c0*/  FMUL R20, R17, R17 ;  /* 0x0000001111147220 */ /* 0x000fe20000400000 */
[----:B---3--:R-:W-:Y:S01]  /*36d0*/  FMUL R17, R16, R16 ;  /* 0x0000001010117220 */ /* 0x008fe20000400000 */
[----:B------:R-:W-:Y:S01]  /*36e0*/  MOV R22, 0x4 ;  /* 0x0000000400167802 */ /* 0x000fe20000000f00 */
[----:B------:R-:W-:Y:S01]  /*36f0*/  FMUL R13, R13, R8 ;  /* 0x000000080d0d7220 */ /* 0x000fe20000400000 */
[C---:B------:R-:W-:Y:S01]  /*3700*/  FMUL R15, R20.reuse, R21 ;  /* 0x00000015140f7220 */ /* 0x040fe20000400000 */
[C---:B------:R-:W-:Y:S01]  /*3710*/  FMUL R17, R20.reuse, R17 ;  /* 0x0000001114117220 */ /* 0x040fe20000400000 */
[----:B------:R-:W-:Y:S02]  /*3720*/  FMUL R23, R20, R23 ;  /* 0x0000001714177220 */ /* 0x000fe40000400000 */
[----:B------:R-:W-:Y:S01]  /*3730*/  FSEL R16, R13, RZ, P0 ;  /* 0x000000ff0d107208 */ /* 0x000fe20000000000 */
[----:B------:R-:W-:Y:S01]  /*3740*/  IMAD.U32 R13, RZ, RZ, UR33 ;  /* 0x00000021ff0d7e24 */ /* 0x000fe2000f8e00ff */
[----:B------:R-:W-:-:S02]  /*3750*/  FSETP.GTU.AND P2, PT, R12, R15, PT ;  /* 0x0000000f0c00720b */ /* 0x000fc40003f4c000 */
[C---:B------:R-:W-:Y:S01]  /*3760*/  FSETP.GT.AND P0, PT, R12.reuse, R17, PT ;  /* 0x000000110c00720b */ /* 0x040fe20003f04000 */
[----:B------:R-:W-:Y:S01]  /*3770*/  FFMA R11, -R11, R16, R10 ;  /* 0x000000100b0b7223 */ /* 0x000fe2000000010a */
[----:B------:R-:W-:Y:S01]  /*3780*/  FSETP.GTU.AND P1, PT, R12, R23, PT ;  /* 0x000000170c00720b */ /* 0x000fe20003f2c000 */
[----:B------:R-:W-:Y:S02]  /*3790*/  HFMA2 R12, -RZ, RZ, 2, 0 ;  /* 0x40000000ff0c7431 */ /* 0x000fe400000001ff */
[----:B------:R-:W-:Y:S02]  /*37a0*/  IMAD R13, R13, UR23, RZ ;  /* 0x000000170d0d7c24 */ /* 0x000fe4000f8e02ff */
[----:B------:R-:W-:-:S04]  /*37b0*/  FMUL R20, R11, R18 ;  /* 0x000000120b147220 */ /* 0x000fc80000400000 */
[----:B------:R-:W-:Y:S01]  /*37c0*/  FFMA R15, R3, R16, R20 ;  /* 0x00000010030f7223 */ /* 0x000fe20000000014 */
[----:B------:R-:W-:-:S04]  /*37d0*/  FSEL R10, R12, 1, !P2 ;  /* 0x3f8000000c0a7808 */ /* 0x000fc80005000000 */
[----:B------:R-:W-:Y:S01]  /*37e0*/  FSEL R12, R10, 3, P1 ;  /* 0x404000000a0c7808 */ /* 0x000fe20000800000 */
[----:B------:R-:W-:-:S03]  /*37f0*/  IMAD.WIDE R10, R13, R22, UR16 ;  /* 0x000000100d0a7e25 */ /* 0x000fc6000f8e0216 */
[----:B------:R-:W-:Y:S01]  /*3800*/  FSEL R3, R12, RZ, !P0 ;  /* 0x000000ff0c037208 */ /* 0x000fe20004000000 */
[----:B------:R-:W-:-:S04]  /*3810*/  IMAD.WIDE R12, R13, R24, UR14 ;  /* 0x0000000e0d0c7e25 */ /* 0x000fc8000f8e0218 */
[----:B------:R1:W-:Y:S04]  /*3820*/  STG.E desc[UR30][R10.64], R3 ;  /* 0x000000030a007986 */ /* 0x0003e8000c10191e */
[----:B------:R1:W-:Y:S01]  /*3830*/  STG.E desc[UR30][R12.64], R15 ;  /* 0x0000000f0c007986 */ /* 0x0003e2000c10191e */
[----:B------:R-:W-:Y:S05]  /*3840*/  BRA `(.L_x_39) ;  /* 0x0000000000247947 */ /* 0x000fea0003800000 */
.L_x_38:
[----:B------:R-:W-:Y:S01]  /*3850*/  MOV R12, UR33 ;  /* 0x00000021000c7c02 */ /* 0x000fe20008000f00 */
[----:B------:R-:W-:Y:S01]  /*3860*/  IMAD.MOV.U32 R13, RZ, RZ, 0x4 ;  /* 0x00000004ff0d7424 */ /* 0x000fe200078e00ff */
[----:B------:R-:W-:Y:S02]  /*3870*/  MOV R11, 0x4 ;  /* 0x00000004000b7802 */ /* 0x000fe40000000f00 */
[----:B0-----:R-:W-:Y:S01]  /*3880*/  MOV R3, 0x7fffffff ;  /* 0x7fffffff00037802 */ /* 0x001fe20000000f00 */
[----:B------:R-:W-:-:S04]  /*3890*/  IMAD R12, R12, UR23, RZ ;  /* 0x000000170c0c7c24 */ /* 0x000fc8000f8e02ff */
[----:B------:R-:W-:-:S04]  /*38a0*/  IMAD.WIDE R10, R12, R11, UR14 ;  /* 0x0000000e0c0a7e25 */ /* 0x000fc8000f8e020b */
[----:B------:R-:W-:Y:S01]  /*38b0*/  IMAD.WIDE R12, R12, R13, UR16 ;  /* 0x000000100c0c7e25 */ /* 0x000fe2000f8e020d */
[----:B------:R0:W-:Y:S04]  /*38c0*/  STG.E desc[UR30][R10.64], R3 ;  /* 0x000000030a007986 */ /* 0x0001e8000c10191e */
[----:B------:R0:W-:Y:S02]  /*38d0*/  STG.E desc[UR30][R12.64], R3 ;  /* 0x000000030c007986 */ /* 0x0001e4000c10191e */
.L_x_39:
[----:B------:R-:W2:Y:S01]  /*38e0*/  LDCU UR10, c[0x0][0x3a4] ;  /* 0x00007480ff0a77ac */ /* 0x000ea20008000800 */
[----:B01----:R-:W-:Y:S01]  /*38f0*/  MOV R3, R14 ;  /* 0x0000000e00037202 */ /* 0x003fe20000000f00 */
[----:B------:R-:W-:Y:S02]  /*3900*/  UISETP.NE.AND UP0, UPT, UR9, UR25, UPT ;  /* 0x000000190900728c */ /* 0x000fe4000bf05270 */
[----:B------:R-:W-:Y:S02]  /*3910*/  UIADD3 UR33, UPT, UPT, UR33, 0x1, URZ ;  /* 0x0000000121217890 */ /* 0x000fe4000fffe0ff */
[----:B------:R-:W-:Y:S02]  /*3920*/  USEL UR9, UR9, URZ, UP0 ;  /* 0x000000ff09097287 */ /* 0x000fe40008000000 */
[----:B------:R-:W-:Y:S02]  /*3930*/  UISETP.NE.AND UP1, UPT, UR13, UR25, UPT ;  /* 0x000000190d00728c */ /* 0x000fe4000bf25270 */
[----:B------:R-:W-:-:S02]  /*3940*/  UISETP.NE.AND UP2, UPT, UR24, UR25, UPT ;  /* 0x000000191800728c */ /* 0x000fc4000bf45270 */
[----:B------:R-:W-:Y:S02]  /*3950*/  USEL UR7, UR13, URZ, UP1 ;  /* 0x000000ff0d077287 */ /* 0x000fe40008800000 */
[----:B------:R-:W-:Y:S02]  /*3960*/  USEL UR6, UR24, URZ, UP2 ;  /* 0x000000ff18067287 */ /* 0x000fe40009000000 */
[----:B--2---:R-:W-:-:S03]  /*3970*/  UISETP.GE.AND UP0, UPT, UR33, UR10, UPT ;  /* 0x0000000a2100728c */ /* 0x004fc6000bf06270 */
[----:B------:R-:W-:-:S06]  /*3980*/  UMOV UR10, UR22 ;  /* 0x00000016000a7c82 */ /* 0x000fcc0008000000 */
[----:B------:R-:W-:Y:S05]  /*3990*/  BRA.U !UP0, `(.L_x_40) ;  /* 0xffffffe908ac7547 */ /* 0x000fea000b83ffff */
[----:B------:R-:W-:Y:S05]  /*39a0*/  EXIT ;  /* 0x000000000000794d */ /* 0x000fea0003800000 */
.L_x_16:
[----:B------:R-:W0:Y:S02]  /*39b0*/  LDC R0, c[0x0][0x3a4] ;  /* 0x0000e900ff007b82 */ /* 0x000e240000000800 */
[----:B0-----:R-:W-:-:S13]  /*39c0*/  ISETP.GE.AND P0, PT, R0, 0x1, PT ;  /* 0x000000010000780c */ /* 0x001fda0003f06270 */
[----:B------:R-:W-:Y:S05]  /*39d0*/  @!P0 EXIT ;  /* 0x000000000000894d */ /* 0x000fea0003800000 */
[C---:B------:R-:W-:Y:S01]  /*39e0*/  ISETP.GE.U32.AND P0, PT, R0.reuse, 0x8, PT ;  /* 0x000000080000780c */ /* 0x040fe20003f06070 */
[----:B------:R-:W-:Y:S01]  /*39f0*/  HFMA2 R4, -RZ, RZ, 0, 0 ;  /* 0x00000000ff047431 */ /* 0x000fe200000001ff */
[----:B------:R-:W-:-:S04]  /*3a00*/  LOP3.LUT R2, R0, 0x7, RZ, 0xc0, !PT ;  /* 0x0000000700027812 */ /* 0x000fc800078ec0ff */
[----:B------:R-:W-:-:S07]  /*3a10*/  ISETP.NE.AND P1, PT, R2, RZ, PT ;  /* 0x000000ff0200720c */ /* 0x000fce0003f25270 */
[----:B------:R-:W-:Y:S06]  /*3a20*/  @!P0 BRA `(.L_x_41) ;  /* 0x0000000000a88947 */ /* 0x000fec0003800000 */
[----:B------:R-:W-:Y:S02]  /*3a30*/  LOP3.LUT R4, R0, 0x7ffffff8, RZ, 0xc0, !PT ;  /* 0x7ffffff800047812 */ /* 0x000fe400078ec0ff */
[----:B------:R-:W-:-:S03]  /*3a40*/  MOV R6, RZ ;  /* 0x000000ff00067202 */ /* 0x000fc60000000f00 */
[----:B------:R-:W-:-:S07]  /*3a50*/  IMAD.MOV R5, RZ, RZ, -R4 ;  /* 0x000000ffff057224 */ /* 0x000fce00078e0a04 */
.L_x_42:
[----:B----4-:R-:W-:Y:S01]  /*3a60*/  HFMA2 R17, -RZ, RZ, 0, 2.384185791015625e-07 ;  /* 0x00000004ff117431 */ /* 0x010fe200000001ff */
[----:B------:R-:W-:Y:S02]  /*3a70*/  MOV R9, 0x4 ;  /* 0x0000000400097802 */ /* 0x000fe40000000f00 */
[----:B------:R-:W-:Y:S02]  /*3a80*/  MOV R7, 0x7fffffff ;  /* 0x7fffffff00077802 */ /* 0x000fe40000000f00 */
[----:B------:R-:W-:Y:S01]  /*3a90*/  IADD3 R5, PT, PT, R5, 0x8, RZ ;  /* 0x0000000805057810 */ /* 0x000fe20007ffe0ff */
[----:B------:R-:W-:-:S03]  /*3aa0*/  IMAD.WIDE R8, R6, R9, UR14 ;  /* 0x0000000e06087e25 */ /* 0x000fc6000f8e0209 */
[----:B------:R-:W-:Y:S01]  /*3ab0*/  ISETP.NE.AND P0, PT, R5, RZ, PT ;  /* 0x000000ff0500720c */ /* 0x000fe20003f05270 */
[----:B------:R-:W-:Y:S01]  /*3ac0*/  IMAD.WIDE R16, R6, R17, UR16 ;  /* 0x0000001006107e25 */ /* 0x000fe2000f8e0211 */
        /* <DEDUP_REMOVED lines=32> */
.L_x_41:
[----:B------:R-:W-:Y:S05]  /*3cd0*/  @!P1 EXIT ;  /* 0x000000000000994d */ /* 0x000fea0003800000 */
[----:B------:R-:W-:Y:S02]  /*3ce0*/  ISETP.GE.U32.AND P0, PT, R2, 0x4, PT ;  /* 0x000000040200780c */ /* 0x000fe40003f06070 */
[----:B------:R-:W-:-:S04]  /*3cf0*/  LOP3.LUT R22, R0, 0x3, RZ, 0xc0, !PT ;  /* 0x0000000300167812 */ /* 0x000fc800078ec0ff */
[----:B------:R-:W-:-:S07]  /*3d00*/  ISETP.NE.AND P1, PT, R22, RZ, PT ;  /* 0x000000ff1600720c */ /* 0x000fce0003f25270 */
[----:B------:R-:W-:Y:S06]  /*3d10*/  @!P0 BRA `(.L_x_43) ;  /* 0x0000000000548947 */ /* 0x000fec0003800000 */
[----:B----4-:R-:W-:Y:S02]  /*3d20*/  HFMA2 R7, -RZ, RZ, 0, 2.384185791015625e-07 ;  /* 0x00000004ff077431 */ /* 0x010fe400000001ff */
[C---:B------:R-:W-:Y:S01]  /*3d30*/  IMAD R8, R4.reuse, R3, RZ ;  /* 0x0000000304087224 */ /* 0x040fe200078e02ff */
[----:B------:R-:W-:Y:S02]  /*3d40*/  MOV R9, 0x4 ;  /* 0x0000000400097802 */ /* 0x000fe40000000f00 */
        /* <DEDUP_REMOVED lines=18> */
.L_x_43:
        /* <DEDUP_REMOVED lines=18> */
.L_x_44:
[----:B------:R-:W-:Y:S05]  /*3f90*/  @P1 EXIT ;  /* 0x000000000000194d */ /* 0x000fea0003800000 */
[----:B------:R-:W-:Y:S02]  /*3fa0*/  IMAD R4, R4, R3, RZ ;  /* 0x0000000304047224 */ /* 0x000fe400078e02ff */
[----:B------:R-:W-:Y:S02]  /*3fb0*/  HFMA2 R3, -RZ, RZ, 0, 2.384185791015625e-07 ;  /* 0x00000004ff037431 */ /* 0x000fe400000001ff */
[----:B01----:R-:W-:Y:S01]  /*3fc0*/  IMAD.MOV.U32 R5, RZ, RZ, 0x4 ;  /* 0x00000004ff057424 */ /* 0x003fe200078e00ff */
[----:B----4-:R-:W-:Y:S02]  /*3fd0*/  MOV R7, 0x7fffffff ;  /* 0x7fffffff00077802 */ /* 0x010fe40000000f00 */
[----:B------:R-:W-:-:S04]  /*3fe0*/  IMAD.WIDE R2, R4, R3, UR14 ;  /* 0x0000000e04027e25 */ /* 0x000fc8000f8e0203 */
[----:B------:R-:W-:Y:S01]  /*3ff0*/  IMAD.WIDE R4, R4, R5, UR16 ;  /* 0x0000001004047e25 */ /* 0x000fe2000f8e0205 */
[----:B------:R-:W-:Y:S04]  /*4000*/  STG.E desc[UR30][R2.64], R7 ;  /* 0x0000000702007986 */ /* 0x000fe8000c10191e */
[----:B------:R-:W-:Y:S01]  /*4010*/  STG.E desc[UR30][R4.64], R7 ;  /* 0x0000000704007986 */ /* 0x000fe2000c10191e */
[----:B------:R-:W-:Y:S05]  /*4020*/  EXIT ;  /* 0x000000000000794d */ /* 0x000fea0003800000 */
.L_x_5:
[----:B------:R-:W-:-:S13]  /*4030*/  ISETP.GE.AND P0, PT, R3, 0x1, PT ;  /* 0x000000010300780c */ /* 0x000fda0003f06270 */
[----:B------:R-:W-:Y:S05]  /*4040*/  @!P0 EXIT ;  /* 0x000000000000894d */ /* 0x000fea0003800000 */
[C---:B------:R-:W-:Y:S01]  /*4050*/  ISETP.GE.U32.AND P0, PT, R3.reuse, 0x8, PT ;  /* 0x000000080300780c */ /* 0x040fe20003f06070 */
[----:B------:R-:W-:Y:S01]  /*4060*/  HFMA2 R5, -RZ, RZ, 0, 0 ;  /* 0x00000000ff057431 */ /* 0x000fe200000001ff */
[----:B------:R-:W-:-:S04]  /*4070*/  LOP3.LUT R0, R3, 0x7, RZ, 0xc0, !PT ;  /* 0x0000000703007812 */ /* 0x000fc800078ec0ff */
[----:B------:R-:W-:-:S07]  /*4080*/  ISETP.NE.AND P1, PT, R0, RZ, PT ;  /* 0x000000ff0000720c */ /* 0x000fce0003f25270 */
[----:B------:R-:W-:Y:S06]  /*4090*/  @!P0 BRA `(.L_x_45) ;  /* 0x0000000000a88947 */ /* 0x000fec0003800000 */
[----:B------:R-:W-:Y:S02]  /*40a0*/  LOP3.LUT R5, R3, 0x7ffffff8, RZ, 0xc0, !PT ;  /* 0x7ffffff803057812 */ /* 0x000fe400078ec0ff */
[----:B------:R-:W-:Y:S02]  /*40b0*/  MOV R7, RZ ;  /* 0x000000ff00077202 */ /* 0x000fe40000000f00 */
[----:B------:R-:W-:-:S07]  /*40c0*/  IADD3 R4, PT, PT, -R5, RZ, RZ ;  /* 0x000000ff05047210 */ /* 0x000fce0007ffe1ff */
.L_x_46:
[----:B----4-:R-:W-:Y:S01]  /*40d0*/  IMAD.MOV.U32 R8, RZ, RZ, 0x4 ;  /* 0x00000004ff087424 */ /* 0x010fe200078e00ff */
[----:B------:R-:W-:Y:S02]  /*40e0*/  MOV R16, 0x4 ;  /* 0x0000000400107802 */ /* 0x000fe40000000f00 */
[----:B------:R-:W-:Y:S01]  /*40f0*/  MOV R6, 0x7fffffff ;  /* 0x7fffffff00067802 */ /* 0x000fe20000000f00 */
[----:B------:R-:W-:Y:S01]  /*4100*/  IMAD.WIDE R8, R7, R8, UR14 ;  /* 0x0000000e07087e25 */ /* 0x000fe2000f8e0208 */
[----:B------:R-:W-:-:S03]  /*4110*/  IADD3 R4, PT, PT, R4, 0x8, RZ ;  /* 0x0000000804047810 */ /* 0x000fc60007ffe0ff */
[----:B------:R-:W-:Y:S01]  /*4120*/  IMAD.WIDE R16, R7, R16, UR16 ;  /* 0x0000001007107e25 */ /* 0x000fe2000f8e0210 */
[----:B------:R0:W-:Y:S01]  /*4130*/  STG.E desc[UR30][R8.64], R6 ;  /* 0x0000000608007986 */ /* 0x0001e2000c10191e */
[----:B------:R-:W-:Y:S02]  /*4140*/  ISETP.NE.AND P0, PT, R4, RZ, PT ;  /* 0x000000ff0400720c */ /* 0x000fe40003f05270 */
[C---:B------:R-:W-:Y:S01]  /*4150*/  IMAD.WIDE R14, R2.reuse, 0x4, R8 ;  /* 0x00000004020e7825 */ /* 0x040fe200078e0208 */
[----:B------:R1:W-:Y:S01]  /*4160*/  STG.E desc[UR30][R16.64], R6 ;  /* 0x0000000610007986 */ /* 0x0003e2000c10191e */
[C---:B------:R-:W-:Y:S02]  /*4170*/  LEA R7, R2.reuse, R7, 0x3 ;  /* 0x0000000702077211 */ /* 0x040fe400078e18ff */
        /* <DEDUP_REMOVED lines=28> */
.L_x_45:
[----:B------:R-:W-:Y:S05]  /*4340*/  @!P1 EXIT ;  /* 0x000000000000994d */ /* 0x000fea0003800000 */
[----:B------:R-:W-:Y:S02]  /*4350*/  ISETP.GE.U32.AND P0, PT, R0, 0x4, PT ;  /* 0x000000040000780c */ /* 0x000fe40003f06070 */
[----:B------:R-:W-:-:S04]  /*4360*/  LOP3.LUT R4, R3, 0x3, RZ, 0xc0, !PT ;  /* 0x0000000303047812 */ /* 0x000fc800078ec0ff */
[----:B------:R-:W-:-:S07]  /*4370*/  ISETP.NE.AND P1, PT, R4, RZ, PT ;  /* 0x000000ff0400720c */ /* 0x000fce0003f25270 */
[----:B------:R-:W-:Y:S06]  /*4380*/  @!P0 BRA `(.L_x_47) ;  /* 0x0000000000548947 */ /* 0x000fec0003800000 */
[----:B----4-:R-:W-:Y:S02]  /*4390*/  HFMA2 R9, -RZ, RZ, 0, 2.384185791015625e-07 ;  /* 0x00000004ff097431 */ /* 0x010fe400000001ff */
        /* <DEDUP_REMOVED lines=20> */
.L_x_47:
[----:B------:R-:W-:Y:S05]  /*44e0*/  @!P1 EXIT ;  /* 0x000000000000994d */ /* 0x000fea0003800000 */
[----:B------:R-:W-:Y:S02]  /*44f0*/  ISETP.NE.AND P0, PT, R4, 0x1, PT ;  /* 0x000000010400780c */ /* 0x000fe40003f05270 */
[----:B------:R-:W-:-:S04]  /*4500*/  LOP3.LUT R3, R3, 0x1, RZ, 0xc0, !PT ;  /* 0x0000000103037812 */ /* 0x000fc800078ec0ff */
[----:B------:R-:W-:-:S07]  /*4510*/  ISETP.NE.U32.AND P1, PT, R3, 0x1, PT ;  /* 0x000000010300780c */ /* 0x000fce0003f25070 */
[----:B------:R-:W-:Y:S06]  /*4520*/  @!P0 BRA `(.L_x_48) ;  /* 0x0000000000348947 */ /* 0x000fec0003800000 */
[----:B0-----:R-:W-:Y:S02]  /*4530*/  HFMA2 R7, -RZ, RZ, 0, 2.384185791015625e-07 ;  /* 0x00000004ff077431 */ /* 0x001fe400000001ff */
[C---:B----4-:R-:W-:Y:S01]  /*4540*/  IMAD R8, R5.reuse, R2, RZ ;  /* 0x0000000205087224 */ /* 0x050fe200078e02ff */
        /* <DEDUP_REMOVED lines=11> */
.L_x_48:
[----:B------:R-:W-:Y:S05]  /*4600*/  @P1 EXIT ;  /* 0x000000000000194d */ /* 0x000fea0003800000 */
[----:B------:R-:W-:Y:S02]  /*4610*/  IMAD R5, R5, R2, RZ ;  /* 0x0000000205057224 */ /* 0x000fe400078e02ff */
[----:B------:R-:W-:Y:S01]  /*4620*/  HFMA2 R2, -RZ, RZ, 0, 2.384185791015625e-07 ;  /* 0x00000004ff027431 */ /* 0x000fe200000001ff */
[----:B------:R-:W-:Y:S01]  /*4630*/  MOV R4, 0x4 ;  /* 0x0000000400047802 */ /* 0x000fe20000000f00 */
[----:B01----:R-:W-:-:S03]  /*4640*/  IMAD.MOV.U32 R7, RZ, RZ, 0x7fffffff ;  /* 0x7fffffffff077424 */ /* 0x003fc600078e00ff */
[----:B------:R-:W-:-:S04]  /*4650*/  IMAD.WIDE R2, R5, R2, UR14 ;  /* 0x0000000e05027e25 */ /* 0x000fc8000f8e0202 */
[----:B------:R-:W-:Y:S01]  /*4660*/  IMAD.WIDE R4, R5, R4, UR16 ;  /* 0x0000001005047e25 */ /* 0x000fe2000f8e0204 */
[----:B------:R-:W-:Y:S04]  /*4670*/  STG.E desc[UR30][R2.64], R7 ;  /* 0x0000000702007986 */ /* 0x000fe8000c10191e */
[----:B------:R-:W-:Y:S01]  /*4680*/  STG.E desc[UR30][R4.64], R7 ;  /* 0x0000000704007986 */ /* 0x000fe2000c10191e */
[----:B------:R-:W-:Y:S05]  /*4690*/  EXIT ;  /* 0x000000000000794d */ /* 0x000fea0003800000 */
        .weak           $__internal_0_$__cuda_sm20_rcp_rn_f32_slowpath
        .type           $__internal_0_$__cuda_sm20_rcp_rn_f32_slowpath,@function
        .size           $__internal_0_$__cuda_sm20_rcp_rn_f32_slowpath,($__internal_1_$__cuda_sm3x_div_rn_noftz_f32_slowpath - $__internal_0_$__cuda_sm20_rcp_rn_f32_slowpath)
$__internal_0_$__cuda_sm20_rcp_rn_f32_slowpath:
[----:B------:R-:W-:-:S04]  /*46a0*/  SHF.L.U32 R2, R9, 0x1, RZ ;  /* 0x0000000109027819 */ /* 0x000fc800000006ff */
[----:B------:R-:W-:-:S04]  /*46b0*/  SHF.R.U32.HI R7, RZ, 0x18, R2 ;  /* 0x00000018ff077819 */ /* 0x000fc80000011602 */
[----:B------:R-:W-:-:S13]  /*46c0*/  ISETP.NE.U32.AND P0, PT, R7, RZ, PT ;  /* 0x000000ff0700720c */ /* 0x000fda0003f05070 */
[----:B------:R-:W-:Y:S05]  /*46d0*/  @P0 BRA `(.L_x_49) ;  /* 0x00000000002c0947 */ /* 0x000fea0003800000 */
[----:B------:R-:W-:-:S04]  /*46e0*/  SHF.L.U32 R2, R9, 0x1, RZ ;  /* 0x0000000109027819 */ /* 0x000fc800000006ff */
[----:B------:R-:W-:-:S13]  /*46f0*/  ISETP.NE.AND P0, PT, R2, RZ, PT ;  /* 0x000000ff0200720c */ /* 0x000fda0003f05270 */
[----:B------:R2:W3:Y:S01]  /*4700*/  @!P0 MUFU.RCP R2, R9 ;  /* 0x0000000900028308 */ /* 0x0004e20000001000 */
[----:B------:R-:W-:Y:S05]  /*4710*/  @!P0 BRA `(.L_x_50) ;  /* 0x0000000000a48947 */ /* 0x000fea0003800000 */
[----:B------:R-:W-:-:S04]  /*4720*/  FFMA R3, R9, 1.84467440737095516160e+19, RZ ;  /* 0x5f80000009037823 */ /* 0x000fc800000000ff */
[----:B---3--:R-:W0:Y:S02]  /*4730*/  MUFU.RCP R2, R3 ;  /* 0x0000000300027308 */ /* 0x008e240000001000 */
[----:B0-----:R-:W-:-:S04]  /*4740*/  FFMA R5, R3, R2, -1 ;  /* 0xbf80000003057423 */ /* 0x001fc80000000002 */
[----:B------:R-:W-:-:S04]  /*4750*/  FADD.FTZ R5, -R5, -RZ ;  /* 0x800000ff05057221 */ /* 0x000fc80000010100 */
[----:B------:R-:W-:-:S04]  /*4760*/  FFMA R2, R2, R5, R2 ;  /* 0x0000000502027223 */ /* 0x000fc80000000002 */
[----:B------:R-:W-:Y:S01]  /*4770*/  FFMA R2, R2, 1.84467440737095516160e+19, RZ ;  /* 0x5f80000002027823 */ /* 0x000fe200000000ff */
[----:B------:R-:W-:Y:S06]  /*4780*/  BRA `(.L_x_50) ;  /* 0x0000000000887947 */ /* 0x000fec0003800000 */
.L_x_49:
[----:B------:R-:W-:-:S04]  /*4790*/  IADD3 R13, PT, PT, R7, -0xfd, RZ ;  /* 0xffffff03070d7810 */ /* 0x000fc80007ffe0ff */
[----:B------:R-:W-:-:S13]  /*47a0*/  ISETP.GT.U32.AND P0, PT, R13, 0x1, PT ;  /* 0x000000010d00780c */ /* 0x000fda0003f04070 */
[----:B------:R-:W-:Y:S05]  /*47b0*/  @P0 BRA `(.L_x_51) ;  /* 0x0000000000780947 */ /* 0x000fea0003800000 */
[----:B------:R-:W-:Y:S01]  /*47c0*/  LOP3.LUT R2, R9, 0x7fffff, RZ, 0xc0, !PT ;  /* 0x007fffff09027812 */ /* 0x000fe200078ec0ff */
[----:B------:R-:W-:-:S03]  /*47d0*/  HFMA2 R8, -RZ, RZ, 0, 1.78813934326171875e-07 ;  /* 0x00000003ff087431 */ /* 0x000fc600000001ff */
[----:B------:R-:W-:-:S04]  /*47e0*/  LOP3.LUT R2, R2, 0x3f800000, RZ, 0xfc, !PT ;  /* 0x3f80000002027812 */ /* 0x000fc800078efcff */
[----:B------:R-:W0:Y:S01]  /*47f0*/  MUFU.RCP R3, R2 ;  /* 0x0000000200037308 */ /* 0x000e220000001000 */
[----:B------:R-:W-:Y:S01]  /*4800*/  SHF.L.U32 R8, R8, R13, RZ ;  /* 0x0000000d08087219 */ /* 0x000fe200000006ff */
[----:B0-----:R-:W-:-:S04]  /*4810*/  FFMA R5, R2, R3, -1 ;  /* 0xbf80000002057423 */ /* 0x001fc80000000003 */
[----:B------:R-:W-:-:S04]  /*4820*/  FADD.FTZ R6, -R5, -RZ ;  /* 0x800000ff05067221 */ /* 0x000fc80000010100 */
[CCC-:B------:R-:W-:Y:S01]  /*4830*/  FFMA.RM R5, R3.reuse, R6.reuse, R3.reuse ;  /* 0x0000000603057223 */ /* 0x1c0fe20000004003 */
[----:B------:R-:W-:-:S04]  /*4840*/  FFMA.RP R6, R3, R6, R3 ;  /* 0x0000000603067223 */ /* 0x000fc80000008003 */
[C---:B------:R-:W-:Y:S02]  /*4850*/  LOP3.LUT R3, R5.reuse, 0x7fffff, RZ, 0xc0, !PT ;  /* 0x007fffff05037812 */ /* 0x040fe400078ec0ff */
[----:B------:R-:W-:Y:S02]  /*4860*/  FSETP.NEU.FTZ.AND P0, PT, R5, R6, PT ;  /* 0x000000060500720b */ /* 0x000fe40003f1d000 */
[----:B------:R-:W-:Y:S02]  /*4870*/  LOP3.LUT R3, R3, 0x800000, RZ, 0xfc, !PT ;  /* 0x0080000003037812 */ /* 0x000fe400078efcff */
[----:B------:R-:W-:Y:S02]  /*4880*/  SEL R5, RZ, 0xffffffff, !P0 ;  /* 0xffffffffff057807 */ /* 0x000fe40004000000 */
[----:B------:R-:W-:-:S03]  /*4890*/  LOP3.LUT R8, R8, R3, RZ, 0xc0, !PT ;  /* 0x0000000308087212 */ /* 0x000fc600078ec0ff */
[----:B------:R-:W-:Y:S01]  /*48a0*/  IMAD.MOV R2, RZ, RZ, -R5 ;  /* 0x000000ffff027224 */ /* 0x000fe200078e0a05 */
[----:B------:R-:W-:-:S04]  /*48b0*/  SHF.R.U32.HI R8, RZ, R13, R8 ;  /* 0x0000000dff087219 */ /* 0x000fc80000011608 */
[----:B------:R-:W-:Y:S02]  /*48c0*/  LOP3.LUT P1, RZ, R2, R13, R3, 0xf8, !PT ;  /* 0x0000000d02ff7212 */ /* 0x000fe4000782f803 */
[C---:B------:R-:W-:Y:S02]  /*48d0*/  LOP3.LUT P0, RZ, R8.reuse, 0x1, RZ, 0xc0, !PT ;  /* 0x0000000108ff7812 */ /* 0x040fe4000780c0ff */
[----:B------:R-:W-:-:S04]  /*48e0*/  LOP3.LUT P2, RZ, R8, 0x2, RZ, 0xc0, !PT ;  /* 0x0000000208ff7812 */ /* 0x000fc8000784c0ff */
[----:B------:R-:W-:Y:S02]  /*48f0*/  PLOP3.LUT P0, PT, P0, P1, P2, 0xe0, 0x0 ;  /* 0x000000000000781c */ /* 0x000fe40000703c20 */
[----:B------:R-:W-:Y:S02]  /*4900*/  LOP3.LUT P1, RZ, R9, 0x7fffff, RZ, 0xc0, !PT ;  /* 0x007fffff09ff7812 */ /* 0x000fe4000782c0ff */
[----:B------:R-:W-:-:S04]  /*4910*/  SEL R2, RZ, 0x1, !P0 ;  /* 0x00000001ff027807 */ /* 0x000fc80004000000 */
[----:B------:R-:W-:-:S04]  /*4920*/  IADD3 R2, PT, PT, -R2, RZ, RZ ;  /* 0x000000ff02027210 */ /* 0x000fc80007ffe1ff */
[----:B------:R-:W-:Y:S02]  /*4930*/  ISETP.GE.AND P0, PT, R2, RZ, PT ;  /* 0x000000ff0200720c */ /* 0x000fe40003f06270 */
[----:B------:R-:W-:-:S04]  /*4940*/  IADD3 R2, PT, PT, R7, -0xfc, RZ ;  /* 0xffffff0407027810 */ /* 0x000fc80007ffe0ff */
[----:B------:R-:W-:-:S07]  /*4950*/  SHF.R.U32.HI R2, RZ, R2, R3 ;  /* 0x00000002ff027219 */ /* 0x000fce0000011603 */
[----:B------:R-:W-:-:S04]  /*4960*/  @!P0 IADD3 R2, PT, PT, R2, 0x1, RZ ;  /* 0x0000000102028810 */ /* 0x000fc80007ffe0ff */
[----:B------:R-:W-:-:S04]  /*4970*/  @!P1 SHF.L.U32 R2, R2, 0x1, RZ ;  /* 0x0000000102029819 */ /* 0x000fc800000006ff */
[----:B------:R-:W-:Y:S01]  /*4980*/  LOP3.LUT R2, R2, 0x80000000, R9, 0xf8, !PT ;  /* 0x8000000002027812 */ /* 0x000fe200078ef809 */
[----:B------:R-:W-:Y:S06]  /*4990*/  BRA `(.L_x_50) ;  /* 0x0000000000047947 */ /* 0x000fec0003800000 */
.L_x_51:
[----:B------:R0:W1:Y:S02]  /*49a0*/  MUFU.RCP R2, R9 ;  /* 0x0000000900027308 */ /* 0x0000640000001000 */
.L_x_50:
[----:B------:R-:W-:-:S04]  /*49b0*/  IMAD.MOV.U32 R5, RZ, RZ, 0x0 ;  /* 0x00000000ff057424 */ /* 0x000fc800078e00ff */
[----:B0123--:R-:W-:Y:S05]  /*49c0*/  RET.REL.NODEC R4 `(ttm_squeeze_many_series_one_param_f32) ;  /* 0xffffffb4048c7950 */ /* 0x00ffea0003c3ffff */
        .weak           $__internal_1_$__cuda_sm3x_div_rn_noftz_f32_slowpath
        .type           $__internal_1_$__cuda_sm3x_div_rn_noftz_f32_slowpath,@function
        .size           $__internal_1_$__cuda_sm3x_div_rn_noftz_f32_slowpath,(.L_x_117 - $__internal_1_$__cuda_sm3x_div_rn_noftz_f32_slowpath)
$__internal_1_$__cuda_sm3x_div_rn_noftz_f32_slowpath:
[----:B------:R-:W-:Y:S02]  /*49d0*/  SHF.R.U32.HI R3, RZ, 0x17, R2 ;  /* 0x00000017ff037819 */ /* 0x000fe40000011602 */
[----:B------:R-:W-:Y:S02]  /*49e0*/  MOV R5, R2 ;  /* 0x0000000200057202 */ /* 0x000fe40000000f00 */
[----:B------:R-:W-:-:S04]  /*49f0*/  LOP3.LUT R3, R3, 0xff, RZ, 0xc0, !PT ;  /* 0x000000ff03037812 */ /* 0x000fc800078ec0ff */
[----:B------:R-:W-:-:S04]  /*4a00*/  IADD3 R7, PT, PT, R3, -0x1, RZ ;  /* 0xffffffff03077810 */ /* 0x000fc80007ffe0ff */
[----:B------:R-:W-:-:S13]  /*4a10*/  ISETP.GT.U32.OR P0, PT, R7, 0xfd, !PT ;  /* 0x000000fd0700780c */ /* 0x000fda0007f04470 */
[----:B------:R-:W-:Y:S01]  /*4a20*/  @!P0 MOV R6, RZ ;  /* 0x000000ff00068202 */ /* 0x000fe20000000f00 */
[----:B------:R-:W-:Y:S06]  /*4a30*/  @!P0 BRA `(.L_x_52) ;  /* 0x00000000003c8947 */ /* 0x000fec0003800000 */
[----:B------:R-:W-:-:S13]  /*4a40*/  FSETP.GTU.FTZ.AND P0, PT, |R2|, +INF , PT ;  /* 0x7f8000000200780b */ /* 0x000fda0003f1c200 */
[----:B------:R-:W-:Y:S05]  /*4a50*/  @P0 BRA `(.L_x_53) ;  /* 0x0000000400280947 */ /* 0x000fea0003800000 */
[----:B------:R-:W-:-:S05]  /*4a60*/  HFMA2 R6, -RZ, RZ, 2.375, 0 ;  /* 0x40c00000ff067431 */ /* 0x000fca00000001ff */
[----:B------:R-:W-:-:S13]  /*4a70*/  LOP3.LUT P0, RZ, R6, 0x7fffffff, R5, 0xc8, !PT ;  /* 0x7fffffff06ff7812 */ /* 0x000fda000780c805 */
[----:B------:R-:W-:Y:S05]  /*4a80*/  @!P0 BRA `(.L_x_54) ;  /* 0x0000000400148947 */ /* 0x000fea0003800000 */
[----:B------:R-:W-:-:S13]  /*4a90*/  LOP3.LUT P0, RZ, R5, 0x7fffffff, RZ, 0xc0, !PT ;  /* 0x7fffffff05ff7812 */ /* 0x000fda000780c0ff */
[----:B------:R-:W-:Y:S05]  /*4aa0*/  @!P0 BRA `(.L_x_55) ;  /* 0x0000000400048947 */ /* 0x000fea0003800000 */
[----:B------:R-:W-:Y:S02]  /*4ab0*/  FSETP.NEU.FTZ.AND P0, PT, |R2|, +INF , PT ;  /* 0x7f8000000200780b */ /* 0x000fe40003f1d200 */
[----:B------:R-:W-:-:S04]  /*4ac0*/  LOP3.LUT P1, RZ, R6, 0x7fffffff, RZ, 0xc0, !PT ;  /* 0x7fffffff06ff7812 */ /* 0x000fc8000782c0ff */
[----:B------:R-:W-:-:S13]  /*4ad0*/  PLOP3.LUT P0, PT, P0, P1, PT, 0x2f, 0xf2 ;  /* 0x0000000000f2781c */ /* 0x000fda0000702577 */
[----:B------:R-:W-:Y:S05]  /*4ae0*/  @P0 BRA `(.L_x_56) ;  /* 0x0000000000e80947 */ /* 0x000fea0003800000 */
[----:B------:R-:W-:-:S13]  /*4af0*/  ISETP.GE.AND P0, PT, R7, RZ, PT ;  /* 0x000000ff0700720c */ /* 0x000fda0003f06270 */
[----:B------:R-:W-:Y:S02]  /*4b00*/  @P0 IMAD.MOV.U32 R6, RZ, RZ, RZ ;  /* 0x000000ffff060224 */ /* 0x000fe400078e00ff */
[----:B------:R-:W-:Y:S01]  /*4b10*/  @!P0 FFMA R5, R2, 1.84467440737095516160e+19, RZ ;  /* 0x5f80000002058823 */ /* 0x000fe200000000ff */
[----:B------:R-:W-:-:S07]  /*4b20*/  @!P0 MOV R6, 0xffffffc0 ;  /* 0xffffffc000068802 */ /* 0x000fce0000000f00 */
.L_x_52:
[----:B------:R-:W-:Y:S01]  /*4b30*/  UMOV UR4, 0x40c00000 ;  /* 0x40c0000000047882 */ /* 0x000fe20000000000 */
[----:B------:R-:W-:Y:S01]  /*4b40*/  IADD3 R3, PT, PT, R3, -0x7f, RZ ;  /* 0xffffff8103037810 */ /* 0x000fe20007ffe0ff */
[----:B------:R-:W-:-:S03]  /*4b50*/  UIADD3 UR4, UPT, UPT, UR4, -0x1000000, URZ ;  /* 0xff00000004047890 */ /* 0x000fc6000fffe0ff */
[----:B------:R-:W-:Y:S01]  /*4b60*/  IADD3 R6, PT, PT, R6, -0x2, R3 ;  /* 0xfffffffe06067810 */ /* 0x000fe20007ffe003 */
[----:B------:R-:W-:Y:S02]  /*4b70*/  IMAD R2, R3, -0x800000, R5 ;  /* 0xff80000003027824 */ /* 0x000fe400078e0205 */
[----:B------:R-:W-:-:S03]  /*4b80*/  FADD.FTZ R9, -RZ, -UR4 ;  /* 0x80000004ff097e21 */ /* 0x000fc60008010100 */
[----:B------:R-:W0:Y:S02]  /*4b90*/  MUFU.RCP R7, UR4 ;  /* 0x0000000400077d08 */ /* 0x000e240008001000 */
[----:B0-----:R-:W-:-:S04]  /*4ba0*/  FFMA R8, R7, R9, 1 ;  /* 0x3f80000007087423 */ /* 0x001fc80000000009 */
[----:B------:R-:W-:-:S04]  /*4bb0*/  FFMA R7, R7, R8, R7 ;  /* 0x0000000807077223 */ /* 0x000fc80000000007 */
[----:B------:R-:W-:-:S04]  /*4bc0*/  FFMA R8, R2, R7, RZ ;  /* 0x0000000702087223 */ /* 0x000fc800000000ff */
[----:B------:R-:W-:-:S04]  /*4bd0*/  FFMA R5, R9, R8, R2 ;  /* 0x0000000809057223 */ /* 0x000fc80000000002 */
[----:B------:R-:W-:-:S04]  /*4be0*/  FFMA R8, R7, R5, R8 ;  /* 0x0000000507087223 */ /* 0x000fc80000000008 */
[----:B------:R-:W-:-:S04]  /*4bf0*/  FFMA R9, R9, R8, R2 ;  /* 0x0000000809097223 */ /* 0x000fc80000000002 */
[----:B------:R-:W-:-:S05]  /*4c00*/  FFMA R2, R7, R9, R8 ;  /* 0x0000000907027223 */ /* 0x000fca0000000008 */
[----:B------:R-:W-:-:S04]  /*4c10*/  SHF.R.U32.HI R5, RZ, 0x17, R2 ;  /* 0x00000017ff057819 */ /* 0x000fc80000011602 */
[----:B------:R-:W-:-:S04]  /*4c20*/  LOP3.LUT R5, R5, 0xff, RZ, 0xc0, !PT ;  /* 0x000000ff05057812 */ /* 0x000fc800078ec0ff */
[----:B------:R-:W-:-:S04]  /*4c30*/  IADD3 R12, PT, PT, R5, R6, RZ ;  /* 0x00000006050c7210 */ /* 0x000fc80007ffe0ff */
[----:B------:R-:W-:-:S04]  /*4c40*/  IADD3 R3, PT, PT, R12, -0x1, RZ ;  /* 0xffffffff0c037810 */ /* 0x000fc80007ffe0ff */
[----:B------:R-:W-:-:S13]  /*4c50*/  ISETP.GE.U32.AND P0, PT, R3, 0xfe, PT ;  /* 0x000000fe0300780c */ /* 0x000fda0003f06070 */
[----:B------:R-:W-:Y:S05]  /*4c60*/  @!P0 BRA `(.L_x_57) ;  /* 0x0000000000808947 */ /* 0x000fea0003800000 */
[----:B------:R-:W-:-:S13]  /*4c70*/  ISETP.GT.AND P0, PT, R12, 0xfe, PT ;  /* 0x000000fe0c00780c */ /* 0x000fda0003f04270 */
[----:B------:R-:W-:Y:S05]  /*4c80*/  @P0 BRA `(.L_x_58) ;  /* 0x00000000006c0947 */ /* 0x000fea0003800000 */
[----:B------:R-:W-:-:S13]  /*4c90*/  ISETP.GE.AND P0, PT, R12, 0x1, PT ;  /* 0x000000010c00780c */ /* 0x000fda0003f06270 */
[----:B------:R-:W-:Y:S05]  /*4ca0*/  @P0 BRA `(.L_x_59) ;  /* 0x0000000000980947 */ /* 0x000fea0003800000 */
[----:B------:R-:W-:Y:S02]  /*4cb0*/  ISETP.GE.AND P0, PT, R12, -0x18, PT ;  /* 0xffffffe80c00780c */ /* 0x000fe40003f06270 */
[----:B------:R-:W-:-:S11]  /*4cc0*/  LOP3.LUT R2, R2, 0x80000000, RZ, 0xc0, !PT ;  /* 0x8000000002027812 */ /* 0x000fd600078ec0ff */
[----:B------:R-:W-:Y:S05]  /*4cd0*/  @!P0 BRA `(.L_x_59) ;  /* 0x00000000008c8947 */ /* 0x000fea0003800000 */
[CCC-:B------:R-:W-:Y:S01]  /*4ce0*/  FFMA.RZ R3, R7.reuse, R9.reuse, R8.reuse ;  /* 0x0000000907037223 */ /* 0x1c0fe2000000c008 */
[-CC-:B------:R-:W-:Y:S01]  /*4cf0*/  FFMA.RM R6, R7, R9.reuse, R8.reuse ;  /* 0x0000000907067223 */ /* 0x180fe20000004008 */
[C---:B------:R-:W-:Y:S02]  /*4d00*/  ISETP.NE.AND P2, PT, R12.reuse, RZ, PT ;  /* 0x000000ff0c00720c */ /* 0x040fe40003f45270 */
[C---:B------:R-:W-:Y:S02]  /*4d10*/  ISETP.NE.AND P1, PT, R12.reuse, RZ, PT ;  /* 0x000000ff0c00720c */ /* 0x040fe40003f25270 */
[----:B------:R-:W-:Y:S01]  /*4d20*/  LOP3.LUT R5, R3, 0x7fffff, RZ, 0xc0, !PT ;  /* 0x007fffff03057812 */ /* 0x000fe200078ec0ff */
[----:B------:R-:W-:Y:S01]  /*4d30*/  FFMA.RP R3, R7, R9, R8 ;  /* 0x0000000907037223 */ /* 0x000fe20000008008 */
[C---:B------:R-:W-:Y:S01]  /*4d40*/  VIADD R8, R12.reuse, 0x20 ;  /* 0x000000200c087836 */ /* 0x040fe20000000000 */
[----:B------:R-:W-:Y:S02]  /*4d50*/  IADD3 R7, PT, PT, -R12, RZ, RZ ;  /* 0x000000ff0c077210 */ /* 0x000fe40007ffe1ff */
[----:B------:R-:W-:-:S02]  /*4d60*/  LOP3.LUT R5, R5, 0x800000, RZ, 0xfc, !PT ;  /* 0x0080000005057812 */ /* 0x000fc400078efcff */
[----:B------:R-:W-:Y:S02]  /*4d70*/  FSETP.NEU.FTZ.AND P0, PT, R3, R6, PT ;  /* 0x000000060300720b */ /* 0x000fe40003f1d000 */
[----:B------:R-:W-:Y:S02]  /*4d80*/  SHF.L.U32 R8, R5, R8, RZ ;  /* 0x0000000805087219 */ /* 0x000fe400000006ff */
[----:B------:R-:W-:Y:S02]  /*4d90*/  SEL R6, R7, RZ, P2 ;  /* 0x000000ff07067207 */ /* 0x000fe40001000000 */
[----:B------:R-:W-:Y:S02]  /*4da0*/  ISETP.NE.AND P1, PT, R8, RZ, P1 ;  /* 0x000000ff0800720c */ /* 0x000fe40000f25270 */
[----:B------:R-:W-:Y:S02]  /*4db0*/  SHF.R.U32.HI R6, RZ, R6, R5 ;  /* 0x00000006ff067219 */ /* 0x000fe40000011605 */
[----:B------:R-:W-:-:S02]  /*4dc0*/  PLOP3.LUT P0, PT, P0, P1, PT, 0xf8, 0x8f ;  /* 0x00000000008f781c */ /* 0x000fc40000703f70 */
[----:B------:R-:W-:Y:S02]  /*4dd0*/  SHF.R.U32.HI R8, RZ, 0x1, R6 ;  /* 0x00000001ff087819 */ /* 0x000fe40000011606 */
[----:B------:R-:W-:-:S04]  /*4de0*/  SEL R3, RZ, 0x1, !P0 ;  /* 0x00000001ff037807 */ /* 0x000fc80004000000 */
[----:B------:R-:W-:-:S04]  /*4df0*/  LOP3.LUT R3, R3, 0x1, R8, 0xf8, !PT ;  /* 0x0000000103037812 */ /* 0x000fc800078ef808 */
[----:B------:R-:W-:-:S04]  /*4e00*/  LOP3.LUT R3, R3, R6, RZ, 0xc0, !PT ;  /* 0x0000000603037212 */ /* 0x000fc800078ec0ff */
[----:B------:R-:W-:-:S04]  /*4e10*/  IADD3 R3, PT, PT, R8, R3, RZ ;  /* 0x0000000308037210 */ /* 0x000fc80007ffe0ff */
[----:B------:R-:W-:Y:S01]  /*4e20*/  LOP3.LUT R2, R3, R2, RZ, 0xfc, !PT ;  /* 0x0000000203027212 */ /* 0x000fe200078efcff */
[----:B------:R-:W-:Y:S06]  /*4e30*/  BRA `(.L_x_59) ;  /* 0x0000000000347947 */ /* 0x000fec0003800000 */
.L_x_58:
[----:B------:R-:W-:-:S04]  /*4e40*/  LOP3.LUT R2, R2, 0x80000000, RZ, 0xc0, !PT ;  /* 0x8000000002027812 */ /* 0x000fc800078ec0ff */
[----:B------:R-:W-:Y:S01]  /*4e50*/  LOP3.LUT R2, R2, 0x7f800000, RZ, 0xfc, !PT ;  /* 0x7f80000002027812 */ /* 0x000fe200078efcff */
[----:B------:R-:W-:Y:S06]  /*4e60*/  BRA `(.L_x_59) ;  /* 0x0000000000287947 */ /* 0x000fec0003800000 */
.L_x_57:
[----:B------:R-:W-:Y:S01]  /*4e70*/  LEA R2, R6, R2, 0x17 ;  /* 0x0000000206027211 */ /* 0x000fe200078eb8ff */
[----:B------:R-:W-:Y:S06]  /*4e80*/  BRA `(.L_x_59) ;  /* 0x0000000000207947 */ /* 0x000fec0003800000 */
.L_x_56:
[----:B------:R-:W-:-:S04]  /*4e90*/  LOP3.LUT R2, R6, 0x80000000, R5, 0x48, !PT ;  /* 0x8000000006027812 */ /* 0x000fc800078e4805 */
[----:B------:R-:W-:Y:S01]  /*4ea0*/  LOP3.LUT R2, R2, 0x7f800000, RZ, 0xfc, !PT ;  /* 0x7f80000002027812 */ /* 0x000fe200078efcff */
[----:B------:R-:W-:Y:S06]  /*4eb0*/  BRA `(.L_x_59) ;  /* 0x0000000000147947 */ /* 0x000fec0003800000 */
.L_x_55:
[----:B------:R-:W-:Y:S01]  /*4ec0*/  LOP3.LUT R2, R6, 0x80000000, R5, 0x48, !PT ;  /* 0x8000000006027812 */ /* 0x000fe200078e4805 */
[----:B------:R-:W-:Y:S06]  /*4ed0*/  BRA `(.L_x_59) ;  /* 0x00000000000c7947 */ /* 0x000fec0003800000 */
.L_x_54:
[----:B------:R-:W0:Y:S01]  /*4ee0*/  MUFU.RSQ R2, -QNAN ;  /* 0xffc0000000027908 */ /* 0x000e220000001400 */
[----:B------:R-:W-:Y:S05]  /*4ef0*/  BRA `(.L_x_59) ;  /* 0x0000000000047947 */ /* 0x000fea0003800000 */
.L_x_53:
[----:B------:R-:W-:-:S07]  /*4f00*/  FADD.FTZ R2, R2, 6 ;  /* 0x40c0000002027421 */ /* 0x000fce0000010000 */
.L_x_59:
[----:B------:R-:W-:-:S04]  /*4f10*/  HFMA2 R5, -RZ, RZ, 0, 0 ;  /* 0x00000000ff057431 */ /* 0x000fc800000001ff */
[----:B0-----:R-:W-:Y:S05]  /*4f20*/  RET.REL.NODEC R4 `(ttm_squeeze_many_series_one_param_f32) ;  /* 0xffffffb004347950 */ /* 0x001fea0003c3ffff */
.L_x_60:
[----:B------:R-:W-:-:S00]  /*4f30*/  BRA `(.L_x_60) ;  /* 0xfffffffc00fc7947 */ /* 0x000fc0000383ffff */
[----:B------:R-:W-:-:S00]  /*4f40*/  NOP ;  /* 0x0000000000007918 */ /* 0x000fc00000000000 */
        /* <DEDUP_REMOVED lines=11> */
.L_x_117:


//--------------------- .text.ttm_squeeze_batch_f32 --------------------------
	.section	.text.ttm_squeeze_batch_f32,"ax",@progbits
	.align	128
        .global         ttm_squeeze_batch_f32
        .type           ttm_squeeze_batch_f32,@function
        .size           ttm_squeeze_batch_f32,(.L_x_119 - ttm_squeeze_batch_f32)
        .other          ttm_squeeze_batch_f32,@"STO_CUDA_ENTRY STV_DEFAULT"
ttm_squeeze_batch_f32:
.text.ttm_squeeze_batch_f32:
[----:B------:R-:W-:Y:S08]  /*0000*/  LDC R1, c[0x0][0x37c] ;  /* 0x0000df00ff017b82 */ /* 0x000ff00000000800 */
[----:B------:R-:W0:Y:S01]  /*0010*/  S2UR UR17, SR_CTAID.X ;  /* 0x00000000001179c3 */ /* 0x000e220000002500 */
[----:B------:R-:W0:Y:S02]  /*0020*/  LDCU UR4, c[0x0][0x3c4] ;  /* 0x00007880ff0477ac */ /* 0x000e240008000800 */
[----:B0-----:R-:W-:-:S06]  /*0030*/  UISETP.GE.AND UP0, UPT, UR17, UR4, UPT ;  /* 0x000000041100728c */ /* 0x001fcc000bf06270 */
[----:B------:R-:W-:-:S13]  /*0040*/  PLOP3.LUT P0, PT, PT, PT, UP0, 0x80, 0x8 ;  /* 0x000000000008781c */ /* 0x000fda0003f0f008 */
[----:B------:R-:W-:Y:S05]  /*0050*/  @P0 EXIT ;  /* 0x000000000000094d */ /* 0x000fea0003800000 */
[----:B------:R-:W0:Y:S01]  /*0060*/  LDCU.64 UR4, c[0x0][0x398] ;  /* 0x00007300ff0477ac */ /* 0x000e220008000a00 */
[----:B------:R-:W1:Y:S01]  /*0070*/  LDCU.64 UR24, c[0x0][0x358] ;  /* 0x00006b00ff1877ac */ /* 0x000e620008000a00 */
[----:B------:R-:W2:Y:S01]  /*0080*/  LDCU UR10, c[0x0][0x3c8] ;  /* 0x00007900ff0a77ac */ /* 0x000ea20008000800 */
[----:B------:R-:W3:Y:S01]  /*0090*/  LDCU UR6, c[0x0][0x3c0] ;  /* 0x00007800ff0677ac */ /* 0x000ee20008000800 */
[----:B0-----:R-:W-:-:S06]  /*00a0*/  UIMAD.WIDE.U32 UR4, UR17, 0x4, UR4 ;  /* 0x00000004110478a5 */ /* 0x001fcc000f8e0004 */
[----:B------:R-:W-:Y:S01]  /*00b0*/  MOV R2, UR4 ;  /* 0x0000000400027c02 */ /* 0x000fe20008000f00 */
[----:B------:R-:W-:-:S05]  /*00c0*/  IMAD.U32 R3, RZ, RZ, UR5 ;  /* 0x00000005ff037e24 */ /* 0x000fca000f8e00ff */
[----:B-1----:R-:W4:Y:S01]  /*00d0*/  LDG.E.CONSTANT R2, desc[UR24][R2.64] ;  /* 0x0000001802027981 */ /* 0x002f22000c1e9900 */
[----:B---3--:R-:W-:Y:S01]  /*00e0*/  MOV R0, UR6 ;  /* 0x0000000600007c02 */ /* 0x008fe20008000f00 */
[----:B------:R-:W-:-:S03]  /*00f0*/  UIMAD UR27, UR17, UR6, URZ ;  /* 0x00000006111b72a4 */ /* 0x000fc6000f8e02ff */
[----:B--2---:R-:W-:Y:S02]  /*0100*/  ISETP.GT.AND P1, PT, R0, UR10, PT ;  /* 0x0000000a00007c0c */ /* 0x004fe4000bf24270 */
[----:B----4-:R-:W-:-:S13]  /*0110*/  R2UR UR26, R2 ;  /* 0x00000000021a72ca */ /* 0x010fda00000e0000 */
[----:B------:R-:W-:Y:S02]  /*0120*/  USHF.R.S32.HI UR18, URZ, 0x1f, UR26 ;  /* 0x0000001fff127899 */ /* 0x000fe4000801141a */
[----:B------:R-:W-:-:S04]  /*0130*/  UISETP.GT.U32.AND UP0, UPT, UR26, URZ, UPT ;  /* 0x000000ff1a00728c */ /* 0x000fc8000bf04070 */
[----:B------:R-:W-:-:S04]  /*0140*/  UISETP.GT.AND.EX UP0, UPT, UR18, URZ, UPT, UP0 ;  /* 0x000000ff1200728c */ /* 0x000fc8000bf04300 */
[----:B------:R-:W-:-:S06]  /*0150*/  UISETP.GT.AND UP0, UPT, UR10, -0x1, UP0 ;  /* 0xffffffff0a00788c */ /* 0x000fcc0008704270 */
[----:B------:R-:W-:-:S13]  /*0160*/  PLOP3.LUT P0, PT, PT, PT, UP0, 0x80, 0x8 ;  /* 0x000000000008781c */ /* 0x000fda0003f0f008 */
[----:B------:R-:W-:Y:S05]  /*0170*/  @P0 BRA P1, `(.L_x_61) ;  /* 0x0000000000400947 */ /* 0x000fea0000800000 */
[----:B------:R-:W0:Y:S02]  /*0180*/  S2R R0, SR_TID.X ;  /* 0x0000000000007919 */ /* 0x000e240000002100 */
[----:B0-----:R-:W-:-:S13]  /*0190*/  ISETP.GE.AND P0, PT, R0, UR6, PT ;  /* 0x0000000600007c0c */ /* 0x001fda000bf06270 */
[----:B------:R-:W-:Y:S05]  /*01a0*/  @P0 EXIT ;  /* 0x000000000000094d */ /* 0x000fea0003800000 */
[----:B------:R-:W0:Y:S01]  /*01b0*/  LDC.64 R6, c[0x0][0x3d0] ;  /* 0x0000f400ff067b82 */ /* 0x000e220000000a00 */
[----:B------:R-:W-:Y:S01]  /*01c0*/  IMAD.MOV.U32 R11, RZ, RZ, 0x7fffffff ;  /* 0x7fffffffff0b7424 */ /* 0x000fe200078e00ff */
[----:B------:R-:W1:Y:S06]  /*01d0*/  LDCU UR4, c[0x0][0x360] ;  /* 0x00006c00ff0477ac */ /* 0x000e6c0008000800 */
[----:B------:R-:W2:Y:S02]  /*01e0*/  LDC.64 R8, c[0x0][0x3d8] ;  /* 0x0000f600ff087b82 */ /* 0x000ea40000000a00 */
.L_x_62:
[C---:B---3--:R-:W-:Y:S01]  /*01f0*/  IADD3 R5, PT, PT, R0.reuse, UR27, RZ ;  /* 0x0000001b00057c10 */ /* 0x048fe2000fffe0ff */
[----:B-1----:R-:W-:-:S04]  /*0200*/  VIADD R0, R0, UR4 ;  /* 0x0000000400007c36 */ /* 0x002fc80008000000 */
[----:B0-----:R-:W-:Y:S01]  /*0210*/  IMAD.WIDE R2, R5, 0x4, R6 ;  /* 0x0000000405027825 */ /* 0x001fe200078e0206 */
[----:B------:R-:W-:-:S03]  /*0220*/  ISETP.GE.AND P0, PT, R0, UR6, PT ;  /* 0x0000000600007c0c */ /* 0x000fc6000bf06270 */
[----:B--2---:R-:W-:Y:S01]  /*0230*/  IMAD.WIDE R4, R5, 0x4, R8 ;  /* 0x0000000405047825 */ /* 0x004fe200078e0208 */
[----:B------:R3:W-:Y:S04]  /*0240*/  STG.E desc[UR24][R2.64], R11 ;  /* 0x0000000b02007986 */ /* 0x0007e8000c101918 */
[----:B------:R3:W-:Y:S05]  /*0250*/  STG.E desc[UR24][R4.64], R11 ;  /* 0x0000000b04007986 */ /* 0x0007ea000c101918 */
[----:B------:R-:W-:Y:S05]  /*0260*/  @!P0 BRA `(.L_x_62) ;  /* 0xfffffffc00e08947 */ /* 0x000fea000383ffff */
[----:B------:R-:W-:Y:S05]  /*0270*/  EXIT ;  /* 0x000000000000794d */ /* 0x000fea0003800000 */
.L_x_61:
[----:B------:R-:W-:-:S04]  /*0280*/  UIADD3 UR10, UPT, UPT, UR26, UR10, URZ ;  /* 0x0000000a1a0a7290 */ /* 0x000fc8000fffe0ff */
[----:B------:R-:W-:Y:S02]  /*0290*/  UISETP.GT.AND UP0, UPT, UR10, UR6, UPT ;  /* 0x000000060a00728c */ /* 0x000fe4000bf04270 */
[----:B------:R-:W-:-:S07]  /*02a0*/  UIADD3 UR16, UPT, UPT, UR10, -0x1, URZ ;  /* 0xffffffff0a107890 */ /* 0x000fce000fffe0ff */
[----:B------:R-:W-:Y:S05]  /*02b0*/  BRA.U !UP0, `(.L_x_63) ;  /* 0x0000000108407547 */ /* 0x000fea000b800000 */
[----:B------:R-:W0:Y:S02]  /*02c0*/  S2R R0, SR_TID.X ;  /* 0x0000000000007919 */ /* 0x000e240000002100 */
[----:B0-----:R-:W-:-:S13]  /*02d0*/  ISETP.GE.AND P0, PT, R0, UR6, PT ;  /* 0x0000000600007c0c */ /* 0x001fda000bf06270 */
[----:B------:R-:W-:Y:S05]  /*02e0*/  @P0 EXIT ;  /* 0x000000000000094d */ /* 0x000fea0003800000 */
[----:B------:R-:W0:Y:S01]  /*02f0*/  LDC.64 R6, c[0x0][0x3d0] ;  /* 0x0000f400ff067b82 */ /* 0x000e220000000a00 */
[----:B------:R-:W-:Y:S01]  /*0300*/  MOV R11, 0x7fffffff ;  /* 0x7fffffff000b7802 */ /* 0x000fe20000000f00 */
[----:B------:R-:W1:Y:S06]  /*0310*/  LDCU UR4, c[0x0][0x360] ;  /* 0x00006c00ff0477ac */ /* 0x000e6c0008000800 */
[----:B------:R-:W2:Y:S02]  /*0320*/  LDC.64 R8, c[0x0][0x3d8] ;  /* 0x0000f600ff087b82 */ /* 0x000ea40000000a00 */
.L_x_64:
[C---:B---3--:R-:W-:Y:S01]  /*0330*/  VIADD R5, R0.reuse, UR27 ;  /* 0x0000001b00057c36 */ /* 0x048fe20008000000 */
[----:B-1----:R-:W-:-:S03]  /*0340*/  IADD3 R0, PT, PT, R0, UR4, RZ ;  /* 0x0000000400007c10 */ /* 0x002fc6000fffe0ff */
[----:B0-----:R-:W-:Y:S01]  /*0350*/  IMAD.WIDE R2, R5, 0x4, R6 ;  /* 0x0000000405027825 */ /* 0x001fe200078e0206 */
[----:B------:R-:W-:-:S03]  /*0360*/  ISETP.GE.AND P0, PT, R0, UR6, PT ;  /* 0x0000000600007c0c */ /* 0x000fc6000bf06270 */
[----:B--2---:R-:W-:Y:S01]  /*0370*/  IMAD.WIDE R4, R5, 0x4, R8 ;  /* 0x0000000405047825 */ /* 0x004fe200078e0208 */
[----:B------:R3:W-:Y:S04]  /*0380*/  STG.E desc[UR24][R2.64], R11 ;  /* 0x0000000b02007986 */ /* 0x0007e8000c101918 */
[----:B------:R3:W-:Y:S05]  /*0390*/  STG.E desc[UR24][R4.64], R11 ;  /* 0x0000000b04007986 */ /* 0x0007ea000c101918 */
[----:B------:R-:W-:Y:S05]  /*03a0*/  @!P0 BRA `(.L_x_64) ;  /* 0xfffffffc00e08947 */ /* 0x000fea000383ffff */
[----:B------:R-:W-:Y:S05]  /*03b0*/  EXIT ;  /* 0x000000000000794d */ /* 0x000fea0003800000 */
.L_x_63:
[----:B------:R-:W0:Y:S01]  /*03c0*/  S2R R0, SR_TID.X ;  /* 0x0000000000007919 */ /* 0x000e220000002100 */
[----:B------:R-:W-:Y:S01]  /*03d0*/  BSSY.RECONVERGENT B0, `(.L_x_65) ;  /* 0x000001e000007945 */ /* 0x000fe20003800200 */
[----:B0-----:R-:W-:-:S13]  /*03e0*/  ISETP.NE.AND P0, PT, R0, RZ, PT ;  /* 0x000000ff0000720c */ /* 0x001fda0003f05270 */
[----:B------:R-:W-:Y:S05]  /*03f0*/  @P0 BRA `(.L_x_66) ;  /* 0x00000000006c0947 */ /* 0x000fea0003800000 */
[----:B------:R-:W0:Y:S01]  /*0400*/  LDC.64 R6, c[0x0][0x380] ;  /* 0x0000e000ff067b82 */ /* 0x000e220000000a00 */
[----:B------:R-:W-:Y:S01]  /*0410*/  UISETP.LT.U32.AND UP0, UPT, UR26, UR6, UPT ;  /* 0x000000061a00728c */ /* 0x000fe2000bf01070 */
[----:B------:R-:W-:-:S03]  /*0420*/  IMAD.MOV.U32 R11, RZ, RZ, RZ ;  /* 0x000000ffff0b7224 */ /* 0x000fc600078e00ff */
[----:B------:R-:W-:-:S03]  /*0430*/  USEL UR4, UR26, UR6, UP0 ;  /* 0x000000061a047287 */ /* 0x000fc60008000000 */
[----:B------:R-:W1:Y:S08]  /*0440*/  LDC.64 R8, c[0x0][0x388] ;  /* 0x0000e200ff087b82 */ /* 0x000e700000000a00 */
[----:B------:R-:W2:Y:S02]  /*0450*/  LDC.64 R4, c[0x0][0x390] ;  /* 0x0000e400ff047b82 */ /* 0x000ea40000000a00 */
.L_x_68:
[----:B--2---:R-:W-:-:S06]  /*0460*/  IMAD.WIDE.U32 R2, R11, 0x4, R4 ;  /* 0x000000040b027825 */ /* 0x004fcc00078e0004 */
[----:B------:R-:W2:Y:S01]  /*0470*/  LDG.E.CONSTANT R2, desc[UR24][R2.64] ;  /* 0x0000001802027981 */ /* 0x000ea2000c1e9900 */
[----:B------:R-:W-:Y:S01]  /*0480*/  HFMA2 R10, -RZ, RZ, 0, 0 ;  /* 0x00000000ff0a7431 */ /* 0x000fe200000001ff */
[----:B--2---:R-:W-:-:S13]  /*0490*/  FSETP.NE.AND P0, PT, |R2|, +INF , PT ;  /* 0x7f8000000200780b */ /* 0x004fda0003f05200 */
[----:B------:R-:W-:Y:S05]  /*04a0*/  @!P0 BRA `(.L_x_67) ;  /* 0x0000000000308947 */ /* 0x000fea0003800000 */
[----:B0-----:R-:W-:-:S06]  /*04b0*/  IMAD.WIDE.U32 R2, R11, 0x4, R6 ;  /* 0x000000040b027825 */ /* 0x001fcc00078e0006 */
[----:B------:R-:W2:Y:S02]  /*04c0*/  LDG.E.CONSTANT R2, desc[UR24][R2.64] ;  /* 0x0000001802027981 */ /* 0x000ea4000c1e9900 */
[----:B--2---:R-:W-:-:S13]  /*04d0*/  FSETP.NE.AND P0, PT, |R2|, +INF , PT ;  /* 0x7f8000000200780b */ /* 0x004fda0003f05200 */
[----:B------:R-:W-:Y:S05]  /*04e0*/  @!P0 BRA `(.L_x_67) ;  /* 0x0000000000208947 */ /* 0x000fea0003800000 */
[----:B-1----:R-:W-:-:S06]  /*04f0*/  IMAD.WIDE.U32 R2, R11, 0x4, R8 ;  /* 0x000000040b027825 */ /* 0x002fcc00078e0008 */
[----:B------:R-:W2:Y:S02]  /*0500*/  LDG.E.CONSTANT R2, desc[UR24][R2.64] ;  /* 0x0000001802027981 */ /* 0x000ea4000c1e9900 */
[----:B--2---:R-:W-:-:S13]  /*0510*/  FSETP.NE.AND P0, PT, |R2|, +INF , PT ;  /* 0x7f8000000200780b */ /* 0x004fda0003f05200 */
[----:B------:R-:W-:Y:S05]  /*0520*/  @!P0 BRA `(.L_x_67) ;  /* 0x0000000000108947 */ /* 0x000fea0003800000 */
[----:B------:R-:W-:-:S05]  /*0530*/  VIADD R11, R11, 0x1 ;  /* 0x000000010b0b7836 */ /* 0x000fca0000000000 */
[----:B------:R-:W-:-:S13]  /*0540*/  ISETP.NE.AND P0, PT, R11, UR4, PT ;  /* 0x000000040b007c0c */ /* 0x000fda000bf05270 */
[----:B------:R-:W-:Y:S05]  /*0550*/  @P0 BRA `(.L_x_68) ;  /* 0xfffffffc00c00947 */ /* 0x000fea000383ffff */
[----:B------:R-:W-:-:S07]  /*0560*/  MOV R10, 0x1 ;  /* 0x00000001000a7802 */ /* 0x000fce0000000f00 */
.L_x_67:
[----:B------:R-:W2:Y:S01]  /*0570*/  S2UR UR5, SR_CgaCtaId ;  /* 0x00000000000579c3 */ /* 0x000ea20000008800 */
[----:B------:R-:W-:Y:S02]  /*0580*/  UMOV UR4, 0x400 ;  /* 0x0000040000047882 */ /* 0x000fe40000000000 */
[----:B--2---:R-:W-:-:S09]  /*0590*/  ULEA UR4, UR5, UR4, 0x18 ;  /* 0x0000000405047291 */ /* 0x004fd2000f8ec0ff */
[----:B------:R2:W-:Y:S03]  /*05a0*/  STS [UR4], R10 ;  /* 0x0000000aff007988 */ /* 0x0005e60008000804 */
.L_x_66:
[----:B------:R-:W-:Y:S05]  /*05b0*/  BSYNC.RECONVERGENT B0 ;  /* 0x0000000000007941 */ /* 0x000fea0003800200 */
.L_x_65:
[----:B------:R-:W3:Y:S08]  /*05c0*/  S2UR UR5, SR_CgaCtaId ;  /* 0x00000000000579c3 */ /* 0x000ef00000008800 */
[----:B------:R-:W-:Y:S06]  /*05d0*/  BAR.SYNC.DEFER_BLOCKING 0x0 ;  /* 0x0000000000007b1d */ /* 0x000fec0000010000 */
[----:B------:R-:W-:-:S02]  /*05e0*/  UMOV UR4, 0x400 ;  /* 0x0000040000047882 */ /* 0x000fc40000000000 */
[----:B---3--:R-:W-:-:S09]  /*05f0*/  ULEA UR4, UR5, UR4, 0x18 ;  /* 0x0000000405047291 */ /* 0x008fd2000f8ec0ff */
[----:B------:R-:W3:Y:S02]  /*0600*/  LDS R2, [UR4] ;  /* 0x00000004ff027984 */ /* 0x000ee40008000800 */
[----:B---3--:R-:W-:-:S13]  /*0610*/  ISETP.NE.AND P0, PT, R2, RZ, PT ;  /* 0x000000ff0200720c */ /* 0x008fda0003f05270 */
[----:B------:R-:W-:Y:S05]  /*0620*/  @!P0 BRA `(.L_x_69) ;  /* 0x0000002400a88947 */ /* 0x000fea0003800000 */
[C---:B------:R-:W-:Y:S01]  /*0630*/  ISETP.GE.AND P0, PT, R0.reuse, UR16, PT ;  /* 0x0000001000007c0c */ /* 0x040fe2000bf06270 */
[----:B------:R-:W-:Y:S01]  /*0640*/  BSSY.RECONVERGENT B0, `(.L_x_70) ;  /* 0x000000f000007945 */ /* 0x000fe20003800200 */
[----:B------:R-:W-:-:S11]  /*0650*/  ISETP.NE.AND P1, PT, R0, RZ, PT ;  /* 0x000000ff0000720c */ /* 0x000fd60003f25270 */
[----:B------:R-:W-:Y:S05]  /*0660*/  @P0 BRA `(.L_x_71) ;  /* 0x0000000000300947 */ /* 0x000fea0003800000 */
[----:B------:R-:W3:Y:S01]  /*0670*/  LDC R11, c[0x0][0x360] ;  /* 0x0000d800ff0b7b82 */ /* 0x000ee20000000800 */
[----:B------:R-:W-:-:S07]  /*0680*/  IMAD.MOV.U32 R13, RZ, RZ, 0x7fffffff ;  /* 0x7fffffffff0d7424 */ /* 0x000fce00078e00ff */
[----:B0-----:R-:W0:Y:S08]  /*0690*/  LDC.64 R6, c[0x0][0x3d0] ;  /* 0x0000f400ff067b82 */ /* 0x001e300000000a00 */
[----:B-1----:R-:W1:Y:S02]  /*06a0*/  LDC.64 R8, c[0x0][0x3d8] ;  /* 0x0000f600ff087b82 */ /* 0x002e640000000a00 */
.L_x_72:
[----:B----4-:R-:W-:Y:S01]  /*06b0*/  IADD3 R5, PT, PT, R0, UR27, RZ ;  /* 0x0000001b00057c10 */ /* 0x010fe2000fffe0ff */
[----:B---3--:R-:W-:-:S04]  /*06c0*/  IMAD.IADD R0, R11, 0x1, R0 ;  /* 0x000000010b007824 */ /* 0x008fc800078e0200 */
[----:B0-----:R-:W-:Y:S01]  /*06d0*/  IMAD.WIDE R2, R5, 0x4, R6 ;  /* 0x0000000405027825 */ /* 0x001fe200078e0206 */
[----:B------:R-:W-:-:S03]  /*06e0*/  ISETP.GE.AND P0, PT, R0, UR16, PT ;  /* 0x0000001000007c0c */ /* 0x000fc6000bf06270 */
[----:B-1----:R-:W-:Y:S01]  /*06f0*/  IMAD.WIDE R4, R5, 0x4, R8 ;  /* 0x0000000405047825 */ /* 0x002fe200078e0208 */
[----:B------:R4:W-:Y:S04]  /*0700*/  STG.E desc[UR24][R2.64], R13 ;  /* 0x0000000d02007986 */ /* 0x0009e8000c101918 */
[----:B------:R4:W-:Y:S05]  /*0710*/  STG.E desc[UR24][R4.64], R13 ;  /* 0x0000000d04007986 */ /* 0x0009ea000c101918 */
[----:B------:R-:W-:Y:S05]  /*0720*/  @!P0 BRA `(.L_x_72) ;  /* 0xfffffffc00e08947 */ /* 0x000fea000383ffff */
.L_x_71:
[----:B------:R-:W-:Y:S05]  /*0730*/  BSYNC.RECONVERGENT B0 ;  /* 0x0000000000007941 */ /* 0x000fea0003800200 */
.L_x_70:
[----:B------:R-:W-:Y:S06]  /*0740*/  BAR.SYNC.DEFER_BLOCKING 0x0 ;  /* 0x0000000000007b1d */ /* 0x000fec0000010000 */
[----:B------:R-:W-:Y:S05]  /*0750*/  @P1 EXIT ;  /* 0x000000000000194d */ /* 0x000fea0003800000 */
[----:B------:R-:W-:-:S04]  /*0760*/  I2FP.F32.S32 R0, UR26 ;  /* 0x0000001a00007c45 */ /* 0x000fc80008201400 */
[----:B----4-:R-:W-:-:S04]  /*0770*/  IADD3 R2, PT, PT, R0, 0x1800000, RZ ;  /* 0x0180000000027810 */ /* 0x010fc80007ffe0ff */
[----:B------:R-:W-:-:S04]  /*0780*/  LOP3.LUT R2, R2, 0x7f800000, RZ, 0xc0, !PT ;  /* 0x7f80000002027812 */ /* 0x000fc800078ec0ff */
[----:B------:R-:W-:-:S13]  /*0790*/  ISETP.GT.U32.AND P0, PT, R2, 0x1ffffff, PT ;  /* 0x01ffffff0200780c */ /* 0x000fda0003f04070 */
[----:B------:R-:W-:Y:S05]  /*07a0*/  @P0 BRA `(.L_x_73) ;  /* 0x0000000000140947 */ /* 0x000fea0003800000 */
[----:B------:R-:W-:Y:S01]  /*07b0*/  IMAD.MOV.U32 R4, RZ, RZ, R0 ;  /* 0x000000ffff047224 */ /* 0x000fe200078e0000 */
[----:B0-----:R-:W-:-:S07]  /*07c0*/  MOV R6, 0x7e0 ;  /* 0x000007e000067802 */ /* 0x001fce0000000f00 */
[----:B-12---:R-:W-:Y:S05]  /*07d0*/  CALL.REL.NOINC `($__internal_2_$__cuda_sm20_rcp_rn_f32_slowpath) ;  /* 0x00000024007c7944 */ /* 0x006fea0003c00000 */
[----:B------:R-:W-:Y:S01]  /*07e0*/  UMOV UR11, UR4 ;  /* 0x00000004000b7c82 */ /* 0x000fe20008000000 */
[----:B------:R-:W-:Y:S05]  /*07f0*/  BRA `(.L_x_74) ;  /* 0x0000000000147947 */ /* 0x000fea0003800000 */
.L_x_73:
[----:B------:R-:W3:Y:S02]  /*0800*/  MUFU.RCP R3, R0 ;  /* 0x0000000000037308 */ /* 0x000ee40000001000 */
[----:B---3--:R-:W-:-:S04]  /*0810*/  FFMA R2, R0, R3, -1 ;  /* 0xbf80000000027423 */ /* 0x008fc80000000003 */
[----:B------:R-:W-:-:S04]  /*0820*/  FADD.FTZ R2, -R2, -RZ ;  /* 0x800000ff02027221 */ /* 0x000fc80000010100 */
[----:B------:R-:W-:-:S05]  /*0830*/  FFMA R2, R3, R2, R3 ;  /* 0x0000000203027223 */ /* 0x000fca0000000003 */
[----:B------:R-:W-:-:S15]  /*0840*/  R2UR UR11, R2 ;  /* 0x00000000020b72ca */ /* 0x000fde00000e0000 */
.L_x_74:
[----:B------:R-:W-:Y:S02]  /*0850*/  HFMA2 R5, -RZ, RZ, 2, 0 ;  /* 0x40000000ff057431 */ /* 0x000fe400000001ff */
[C---:B------:R-:W-:Y:S01]  /*0860*/  FADD R3, R0.reuse, -1 ;  /* 0xbf80000000037421 */ /* 0x040fe20000000000 */
[----:B------:R-:W-:Y:S01]  /*0870*/  MOV R2, 0x40c00000 ;  /* 0x40c0000000027802 */ /* 0x000fe20000000f00 */
[----:B0-----:R-:W-:Y:S02]  /*0880*/  IMAD.MOV.U32 R7, RZ, RZ, 0x3e2aaaab ;  /* 0x3e2aaaabff077424 */ /* 0x001fe400078e00ff */
[C---:B------:R-:W-:Y:S02]  /*0890*/  FMUL R4, R0.reuse, R3 ;  /* 0x0000000300047220 */ /* 0x040fe40000400000 */
[----:B------:R-:W-:Y:S01]  /*08a0*/  FFMA R2, R7, -R2, 1 ;  /* 0x3f80000007027423 */ /* 0x000fe20000000802 */
[----:B------:R-:W-:-:S04]  /*08b0*/  FFMA R5, R0, R5, -1 ;  /* 0xbf80000000057423 */ /* 0x000fc80000000005 */
[----:B------:R-:W-:Y:S01]  /*08c0*/  FMUL R4, R4, R5 ;  /* 0x0000000504047220 */ /* 0x000fe20000400000 */
[----:B------:R-:W-:Y:S01]  /*08d0*/  FFMA R5, R2, R7, 0.16666667163372039795 ;  /* 0x3e2aaaab02057423 */ /* 0x000fe20000000007 */
[----:B------:R-:W-:Y:S02]  /*08e0*/  FMUL R2, R0, 0.5 ;  /* 0x3f00000000027820 */ /* 0x000fe40000400000 */
[----:B------:R-:W0:Y:S01]  /*08f0*/  FCHK P0, R4, 6 ;  /* 0x40c0000004007902 */ /* 0x000e220000000000 */
[----:B------:R-:W-:Y:S01]  /*0900*/  FFMA R6, R4, R5, RZ ;  /* 0x0000000504067223 */ /* 0x000fe200000000ff */
[----:B------:R-:W-:-:S03]  /*0910*/  FMUL R2, R2, R3 ;  /* 0x0000000302027220 */ /* 0x000fc60000400000 */
[----:B------:R-:W-:-:S04]  /*0920*/  FFMA R7, R6, -6, R4 ;  /* 0xc0c0000006077823 */ /* 0x000fc80000000004 */
[----:B------:R-:W-:Y:S01]  /*0930*/  FFMA R5, R5, R7, R6 ;  /* 0x0000000705057223 */ /* 0x000fe20000000006 */
[----:B0-----:R-:W-:Y:S06]  /*0940*/  @!P0 BRA `(.L_x_75) ;  /* 0x00000000000c8947 */ /* 0x001fec0003800000 */
[----:B------:R-:W-:-:S07]  /*0950*/  MOV R6, 0x970 ;  /* 0x0000097000067802 */ /* 0x000fce0000000f00 */
[----:B-12---:R-:W-:Y:S05]  /*0960*/  CALL.REL.NOINC `($__internal_3_$__cuda_sm3x_div_rn_noftz_f32_slowpath) ;  /* 0x0000002400f47944 */ /* 0x006fea0003c00000 */
[----:B------:R-:W-:-:S07]  /*0970*/  IMAD.MOV.U32 R5, RZ, RZ, R4 ;  /* 0x000000ffff057224 */ /* 0x000fce00078e0004 */
.L_x_75:
[----:B------:R-:W-:-:S04]  /*0980*/  FMUL R7, R2, R2 ;  /* 0x0000000202077220 */ /* 0x000fc80000400000 */
[----:B------:R-:W-:-:S05]  /*0990*/  FFMA R4, R0, R5, -R7 ;  /* 0x0000000500047223 */ /* 0x000fca0000000807 */
[----:B------:R-:W-:-:S04]  /*09a0*/  IADD3 R5, PT, PT, R4, 0x1800000, RZ ;  /* 0x0180000004057810 */ /* 0x000fc80007ffe0ff */
[----:B------:R-:W-:-:S04]  /*09b0*/  LOP3.LUT R5, R5, 0x7f800000, RZ, 0xc0, !PT ;  /* 0x7f80000005057812 */ /* 0x000fc800078ec0ff */
[----:B------:R-:W-:-:S13]  /*09c0*/  ISETP.GT.U32.AND P0, PT, R5, 0x1ffffff, PT ;  /* 0x01ffffff0500780c */ /* 0x000fda0003f04070 */
[----:B------:R-:W-:Y:S05]  /*09d0*/  @P0 BRA `(.L_x_76) ;  /* 0x0000000000100947 */ /* 0x000fea0003800000 */
[----:B------:R-:W-:-:S07]  /*09e0*/  MOV R6, 0xa00 ;  /* 0x00000a0000067802 */ /* 0x000fce0000000f00 */
[----:B-12---:R-:W-:Y:S05]  /*09f0*/  CALL.REL.NOINC `($__internal_2_$__cuda_sm20_rcp_rn_f32_slowpath) ;  /* 0x0000002000f47944 */ /* 0x006fea0003c00000 */
[----:B------:R-:W-:Y:S01]  /*0a00*/  IMAD.U32 R5, RZ, RZ, UR4 ;  /* 0x00000004ff057e24 */ /* 0x000fe2000f8e00ff */
[----:B------:R-:W-:Y:S06]  /*0a10*/  BRA `(.L_x_77) ;  /* 0x0000000000107947 */ /* 0x000fec0003800000 */
.L_x_76:
[----:B------:R-:W0:Y:S02]  /*0a20*/  MUFU.RCP R5, R4 ;  /* 0x0000000400057308 */ /* 0x000e240000001000 */
[----:B0-----:R-:W-:-:S04]  /*0a30*/  FFMA R6, R4, R5, -1 ;  /* 0xbf80000004067423 */ /* 0x001fc80000000005 */
[----:B------:R-:W-:-:S04]  /*0a40*/  FADD.FTZ R6, -R6, -RZ ;  /* 0x800000ff06067221 */ /* 0x000fc80000010100 */
[----:B------:R-:W-:-:S07]  /*0a50*/  FFMA R5, R5, R6, R5 ;  /* 0x0000000605057223 */ /* 0x000fce0000000005 */
.L_x_77:
[----:B------:R-:W0:Y:S01]  /*0a60*/  LDCU.128 UR12, c[0x0][0x3b0] ;  /* 0x00007600ff0c77ac */ /* 0x000e220008000c00 */
[----:B------:R-:W3:Y:S01]  /*0a70*/  LDCU.128 UR4, c[0x0][0x3a0] ;  /* 0x00007400ff0477ac */ /* 0x000ee20008000c00 */
[----:B0-----:R-:W-:Y:S02]  /*0a80*/  UIMAD.WIDE.U32 UR8, UR17, 0x4, UR12 ;  /* 0x00000004110878a5 */ /* 0x001fe4000f8e000c */
[----:B------:R-:W-:Y:S02]  /*0a90*/  UIMAD.WIDE.U32 UR12, UR17, 0x4, UR14 ;  /* 0x00000004110c78a5 */ /* 0x000fe4000f8e000e */
[----:B---3--:R-:W-:Y:S02]  /*0aa0*/  UIMAD.WIDE.U32 UR4, UR17, 0x4, UR4 ;  /* 0x00000004110478a5 */ /* 0x008fe4000f8e0004 */
[----:B------:R-:W-:Y:S01]  /*0ab0*/  UIMAD.WIDE.U32 UR6, UR17, 0x4, UR6 ;  /* 0x00000004110678a5 */ /* 0x000fe2000f8e0006 */
[----:B--2---:R-:W-:Y:S01]  /*0ac0*/  MOV R10, UR8 ;  /* 0x00000008000a7c02 */ /* 0x004fe20008000f00 */
[----:B------:R-:W-:Y:S01]  /*0ad0*/  IMAD.U32 R11, RZ, RZ, UR9 ;  /* 0x00000009ff0b7e24 */ /* 0x000fe2000f8e00ff */
[----:B------:R-:W-:Y:S01]  /*0ae0*/  MOV R12, UR12 ;  /* 0x0000000c000c7c02 */ /* 0x000fe20008000f00 */
[----:B------:R-:W-:Y:S01]  /*0af0*/  IMAD.U32 R7, RZ, RZ, UR5 ;  /* 0x00000005ff077e24 */ /* 0x000fe2000f8e00ff */
[----:B------:R-:W-:Y:S01]  /*0b00*/  MOV R6, UR4 ;  /* 0x0000000400067c02 */ /* 0x000fe20008000f00 */
[----:B-1----:R-:W-:Y:S01]  /*0b10*/  IMAD.U32 R9, RZ, RZ, UR7 ;  /* 0x00000007ff097e24 */ /* 0x002fe2000f8e00ff */
[----:B------:R-:W-:Y:S01]  /*0b20*/  MOV R8, UR6 ;  /* 0x0000000600087c02 */ /* 0x000fe20008000f00 */
[----:B------:R-:W-:Y:S01]  /*0b30*/  IMAD.U32 R13, RZ, RZ, UR13 ;  /* 0x0000000dff0d7e24 */ /* 0x000fe2000f8e00ff */
[----:B------:R-:W2:Y:S04]  /*0b40*/  LDG.E.CONSTANT R19, desc[UR24][R10.64] ;  /* 0x000000180a137981 */ /* 0x000ea8000c1e9900 */
[----:B------:R0:W3:Y:S04]  /*0b50*/  LDG.E.CONSTANT R17, desc[UR24][R6.64] ;  /* 0x0000001806117981 */ /* 0x0000e8000c1e9900 */
[----:B------:R1:W4:Y:S04]  /*0b60*/  LDG.E.CONSTANT R18, desc[UR24][R8.64] ;  /* 0x0000001808127981 */ /* 0x000328000c1e9900 */
[----:B------:R5:W4:Y:S01]  /*0b70*/  LDG.E.CONSTANT R20, desc[UR24][R12.64] ;  /* 0x000000180c147981 */ /* 0x000b22000c1e9900 */
[----:B------:R-:W5:Y:S01]  /*0b80*/  S2UR UR12, SR_CgaCtaId ;  /* 0x00000000000c79c3 */ /* 0x000f620000008800 */
[----:B------:R-:W-:-:S02]  /*0b90*/  UMOV UR4, 0x400 ;  /* 0x0000040000047882 */ /* 0x000fc40000000000 */
[----:B------:R-:W-:Y:S01]  /*0ba0*/  UIADD3 UR4, UPT, UPT, UR4, 0x10, URZ ;  /* 0x0000001004047890 */ /* 0x000fe2000fffe0ff */
[----:B------:R-:W-:Y:S01]  /*0bb0*/  HFMA2 R16, -RZ, RZ, 0, 0 ;  /* 0x00000000ff107431 */ /* 0x000fe200000001ff */
[----:B------:R-:W-:Y:S01]  /*0bc0*/  UIADD3 UR16, UPT, UPT, -UR26, UR16, URZ ;  /* 0x000000101a107290 */ /* 0x000fe2000fffe1ff */
[----:B0-----:R-:W-:Y:S01]  /*0bd0*/  CS2R R6, SRZ ;  /* 0x0000000000067805 */ /* 0x001fe2000001ff00 */
[----:B------:R-:W-:Y:S01]  /*0be0*/  UISETP.LT.AND UP1, UPT, UR26, 0x1, UPT ;  /* 0x000000011a00788c */ /* 0x000fe2000bf21270 */
[----:B-1----:R-:W-:Y:S01]  /*0bf0*/  CS2R R8, SRZ ;  /* 0x0000000000087805 */ /* 0x002fe2000001ff00 */
[----:B------:R-:W-:Y:S01]  /*0c00*/  UIADD3 UR19, UP0, UPT, -UR26, UR10, URZ ;  /* 0x0000000a1a137290 */ /* 0x000fe2000ff1e1ff */
[----:B------:R-:W-:Y:S02]  /*0c10*/  CS2R R10, SRZ ;  /* 0x00000000000a7805 */ /* 0x000fe4000001ff00 */
[----:B-----5:R-:W-:Y:S01]  /*0c20*/  CS2R R12, SRZ ;  /* 0x00000000000c7805 */ /* 0x020fe2000001ff00 */
[----:B------:R-:W-:-:S04]  /*0c30*/  ULEA UR12, UR12, UR4, 0x18 ;  /* 0x000000040c0c7291 */ /* 0x000fc8000f8ec0ff */
[----:B------:R-:W-:-:S04]  /*0c40*/  ULEA UR12, UR26, UR12, 0x2 ;  /* 0x0000000c1a0c7291 */ /* 0x000fc8000f8e10ff */
[----:B------:R-:W-:-:S04]  /*0c50*/  ULEA UR28, UR26, UR12, 0x2 ;  /* 0x0000000c1a1c7291 */ /* 0x000fc8000f8e10ff */
[----:B------:R-:W-:Y:S01]  /*0c60*/  ULEA UR13, UR26, UR28, 0x2 ;  /* 0x0000001c1a0d7291 */ /* 0x000fe2000f8e10ff */
[----:B------:R-:W-:Y:S01]  /*0c70*/  UMOV UR4, URZ ;  /* 0x000000ff00047c82 */ /* 0x000fe20008000000 */
[----:B------:R-:W-:Y:S02]  /*0c80*/  UIADD3 UR15, UPT, UPT, UR16, 0x1, URZ ;  /* 0x00000001100f7890 */ /* 0x000fe4000fffe0ff */
[----:B------:R-:W-:Y:S02]  /*0c90*/  USEL UR17, UR26, 0x1, !UP1 ;  /* 0x000000011a117887 */ /* 0x000fe4000c800000 */
[----:B------:R-:W-:Y:S02]  /*0ca0*/  UIADD3.X UR18, UPT, UPT, URZ, ~UR18, URZ, UP0, !UPT ;  /* 0x80000012ff127290 */ /* 0x000fe400087fe4ff */
[----:B------:R-:W-:Y:S01]  /*0cb0*/  ULEA UR14, UR26, UR13, 0x2 ;  /* 0x0000000d1a0e7291 */ /* 0x000fe2000f8e10ff */
[----:B------:R-:W-:Y:S01]  /*0cc0*/  UMOV UR5, URZ ;  /* 0x000000ff00057c82 */ /* 0x000fe20008000000 */
[----:B------:R-:W-:Y:S01]  /*0cd0*/  UMOV UR6, URZ ;  /* 0x000000ff00067c82 */ /* 0x000fe20008000000 */
[----:B--2---:R-:W-:Y:S01]  /*0ce0*/  FMUL R19, R19, R19 ;  /* 0x0000001313137220 */ /* 0x004fe20000400000 */
[----:B---3--:R-:W-:Y:S01]  /*0cf0*/  FMUL R17, R17, R17 ;  /* 0x0000001111117220 */ /* 0x008fe20000400000 */
[----:B----4-:R-:W-:Y:S01]  /*0d00*/  FMUL R18, R18, R18 ;  /* 0x0000001212127220 */ /* 0x010fe20000400000 */
[----:B------:R-:W-:-:S07]  /*0d10*/  FMUL R20, R20, R20 ;  /* 0x0000001414147220 */ /* 0x000fce0000400000 */
.L_x_85:
[----:B------:R-:W0:Y:S01]  /*0d20*/  LDCU.128 UR20, c[0x0][0x380] ;  /* 0x00007000ff1477ac */ /* 0x000e220008000c00 */
[----:B------:R-:W-:Y:S01]  /*0d30*/  IADD3 R15, P0, PT, R6, UR19, RZ ;  /* 0x00000013060f7c10 */ /* 0x000fe2000ff1e0ff */
[----:B-1----:R-:W1:Y:S03]  /*0d40*/  LDCU.64 UR8, c[0x0][0x390] ;  /* 0x00007200ff0877ac */ /* 0x002e660008000a00 */
[----:B------:R-:W-:Y:S01]  /*0d50*/  SHF.L.U32 R14, R15, 0x2, RZ ;  /* 0x000000020f0e7819 */ /* 0x000fe200000006ff */
[----:B------:R-:W-:-:S05]  /*0d60*/  IMAD.X R22, RZ, RZ, UR18, P0 ;  /* 0x00000012ff167e24 */ /* 0x000fca00080e06ff */
[----:B------:R-:W-:Y:S02]  /*0d70*/  SHF.L.U64.HI R15, R15, 0x2, R22 ;  /* 0x000000020f0f7819 */ /* 0x000fe40000010216 */
[C---:B0-----:R-:W-:Y:S02]  /*0d80*/  IADD3 R22, P1, PT, R14.reuse, UR22, RZ ;  /* 0x000000160e167c10 */ /* 0x041fe4000ff3e0ff */
[C---:B------:R-:W-:Y:S02]  /*0d90*/  IADD3 R24, P0, PT, R14.reuse, UR20, RZ ;  /* 0x000000140e187c10 */ /* 0x040fe4000ff1e0ff */
[C---:B------:R-:W-:Y:S02]  /*0da0*/  IADD3.X R23, PT, PT, R15.reuse, UR23, RZ, P1, !PT ;  /* 0x000000170f177c10 */ /* 0x040fe40008ffe4ff */
[----:B-1----:R-:W-:Y:S02]  /*0db0*/  IADD3 R14, P1, PT, R14, UR8, RZ ;  /* 0x000000080e0e7c10 */ /* 0x002fe4000ff3e0ff */
[C---:B------:R-:W-:Y:S01]  /*0dc0*/  IADD3.X R25, PT, PT, R15.reuse, UR21, RZ, P0, !PT ;  /* 0x000000150f197c10 */ /* 0x040fe200087fe4ff */
[----:B------:R0:W2:Y:S01]  /*0dd0*/  LDG.E.CONSTANT R21, desc[UR24][R22.64] ;  /* 0x0000001816157981 */ /* 0x0000a2000c1e9900 */
[----:B------:R-:W-:-:S03]  /*0de0*/  IADD3.X R15, PT, PT, R15, UR9, RZ, P1, !PT ;  /* 0x000000090f0f7c10 */ /* 0x000fc60008ffe4ff */
[----:B------:R-:W3:Y:S04]  /*0df0*/  LDG.E.CONSTANT R24, desc[UR24][R24.64] ;  /* 0x0000001818187981 */ /* 0x000ee8000c1e9900 */
[----:B------:R1:W4:Y:S01]  /*0e00*/  LDG.E.CONSTANT R28, desc[UR24][R14.64] ;  /* 0x000000180e1c7981 */ /* 0x000322000c1e9900 */
[C---:B------:R-:W-:Y:S01]  /*0e10*/  LEA R27, R6.reuse, UR28, 0x2 ;  /* 0x0000001c061b7c11 */ /* 0x040fe2000f8e10ff */
[----:B------:R-:W1:Y:S01]  /*0e20*/  S2UR UR9, SR_CgaCtaId ;  /* 0x00000000000979c3 */ /* 0x000e620000008800 */
[----:B0-----:R-:W-:-:S04]  /*0e30*/  IADD3 R22, PT, PT, R6, UR15, RZ ;  /* 0x0000000f06167c10 */ /* 0x001fc8000fffe0ff */
[----:B------:R-:W-:Y:S02]  /*0e40*/  ISETP.NE.AND P1, PT, R22, RZ, PT ;  /* 0x000000ff1600720c */ /* 0x000fe40003f25270 */
[----:B--2---:R-:W-:-:S04]  /*0e50*/  FSETP.NE.AND P0, PT, |R21|, +INF , PT ;  /* 0x7f8000001500780b */ /* 0x004fc80003f05200 */
[----:B---3--:R-:W-:-:S07]  /*0e60*/  FSETP.NE.AND P0, PT, |R24|, +INF , P0 ;  /* 0x7f8000001800780b */ /* 0x008fce0000705200 */
[----:B-1----:R-:W-:Y:S01]  /*0e70*/  @!P1 FADD R14, R24, -R21 ;  /* 0x80000015180e9221 */ /* 0x002fe20000000000 */
[----:B----4-:R-:W-:-:S13]  /*0e80*/  FSETP.NE.AND P0, PT, |R28|, +INF , P0 ;  /* 0x7f8000001c00780b */ /* 0x010fda0000705200 */
[----:B------:R-:W-:Y:S01]  /*0e90*/  VOTEU.ANY UP0, P0 ;  /* 0x0000000000ff7886 */ /* 0x000fe20000000100 */
[----:B------:R-:W-:-:S06]  /*0ea0*/  USEL UR7, URZ, 0x1, !UP0 ;  /* 0x00000001ff077887 */ /* 0x000fcc000c000000 */
[----:B------:R-:W-:-:S05]  /*0eb0*/  IMAD.U32 R29, RZ, RZ, UR7 ;  /* 0x00000007ff1d7e24 */ /* 0x000fca000f8e00ff */
[----:B------:R0:W-:Y:S04]  /*0ec0*/  STS.U8 [R6+UR14], R29 ;  /* 0x0000001d06007988 */ /* 0x0001e8000800000e */
[----:B------:R0:W-:Y:S01]  /*0ed0*/  STS [R27], R28 ;  /* 0x0000001c1b007388 */ /* 0x0001e20000000800 */
[----:B------:R-:W-:Y:S05]  /*0ee0*/  BRA.U !UP0, `(.L_x_78) ;  /* 0x00000001084c7547 */ /* 0x000fea000b800000 */
[C---:B------:R-:W-:Y:S01]  /*0ef0*/  FSETP.GE.AND P0, PT, |R13|.reuse, |R28|, PT ;  /* 0x4000001c0d00720b */ /* 0x040fe20003f06200 */
[----:B------:R-:W-:Y:S01]  /*0f00*/  FADD R26, R13, R28 ;  /* 0x0000001c0d1a7221 */ /* 0x000fe20000000000 */
[----:B------:R-:W-:-:S03]  /*0f10*/  I2FP.F32.U32 R23, R6 ;  /* 0x0000000600177245 */ /* 0x000fc60000201000 */
[C-C-:B------:R-:W-:Y:S02]  /*0f20*/  FADD R15, R28.reuse, -R26.reuse ;  /* 0x8000001a1c0f7221 */ /* 0x140fe40000000000 */
[----:B------:R-:W-:Y:S02]  /*0f30*/  FFMA R7, R28, R23, R7 ;  /* 0x000000171c077223 */ /* 0x000fe40000000007 */
[C---:B------:R-:W-:Y:S01]  /*0f40*/  FADD R15, R13.reuse, R15 ;  /* 0x0000000f0d0f7221 */ /* 0x040fe20000000000 */
[----:B------:R-:W-:-:S04]  /*0f50*/  FADD R13, R13, -R26 ;  /* 0x8000001a0d0d7221 */ /* 0x000fc80000000000 */
[C---:B------:R-:W-:Y:S01]  /*0f60*/  @P0 FADD R15, R28.reuse, R13 ;  /* 0x0000000d1c0f0221 */ /* 0x040fe20000000000 */
[----:B------:R-:W-:-:S03]  /*0f70*/  FMUL R13, R28, R28 ;  /* 0x0000001c1c0d7220 */ /* 0x000fc60000400000 */
[----:B------:R-:W-:Y:S01]  /*0f80*/  FADD R16, R16, R15 ;  /* 0x0000000f10107221 */ /* 0x000fe20000000000 */
[C---:B0-----:R-:W-:Y:S01]  /*0f90*/  FADD R28, R11.reuse, R13 ;  /* 0x0000000d0b1c7221 */ /* 0x041fe20000000000 */
[----:B------:R-:W-:-:S03]  /*0fa0*/  FSETP.GE.AND P0, PT, |R11|, R13, PT ;  /* 0x0000000d0b00720b */ /* 0x000fc60003f06200 */
[----:B------:R-:W-:-:S04]  /*0fb0*/  FADD R15, R13, -R28 ;  /* 0x8000001c0d0f7221 */ /* 0x000fc80000000000 */
[C---:B------:R-:W-:Y:S01]  /*0fc0*/  FADD R15, R11.reuse, R15 ;  /* 0x0000000f0b0f7221 */ /* 0x040fe20000000000 */
[----:B------:R-:W-:-:S05]  /*0fd0*/  FADD R11, R11, -R28 ;  /* 0x8000001c0b0b7221 */ /* 0x000fca0000000000 */
[----:B------:R-:W-:Y:S01]  /*0fe0*/  @P0 FADD R15, R13, R11 ;  /* 0x0000000b0d0f0221 */ /* 0x000fe20000000000 */
[----:B------:R-:W-:Y:S01]  /*0ff0*/  IMAD.MOV.U32 R13, RZ, RZ, R26 ;  /* 0x000000ffff0d7224 */ /* 0x000fe200078e001a */
[----:B------:R-:W-:Y:S02]  /*1000*/  MOV R11, R28 ;  /* 0x0000001c000b7202 */ /* 0x000fe40000000f00 */
[----:B------:R-:W-:-:S07]  /*1010*/  FADD R12, R12, R15 ;  /* 0x0000000f0c0c7221 */ /* 0x000fce0000000000 */
.L_x_78:
[----:B------:R-:W-:Y:S01]  /*1020*/  @!P1 FADD R26, |R14|, -RZ ;  /* 0x800000ff0e1a9221 */ /* 0x000fe20000000200 */
[----:B------:R-:W-:Y:S06]  /*1030*/  @!P1 BRA `(.L_x_79) ;  /* 0x0000000000209947 */ /* 0x000fec0003800000 */
[----:B------:R-:W1:Y:S01]  /*1040*/  LDC.64 R14, c[0x0][0x390] ;  /* 0x0000e400ff0e7b82 */ /* 0x000e620000000a00 */
[----:B------:R-:W-:-:S04]  /*1050*/  VIADD R23, R6, UR16 ;  /* 0x0000001006177c36 */ /* 0x000fc80008000000 */
[----:B-1----:R-:W-:-:S06]  /*1060*/  IMAD.WIDE R14, R23, 0x4, R14 ;  /* 0x00000004170e7825 */ /* 0x002fcc00078e020e */
[----:B------:R-:W2:Y:S01]  /*1070*/  LDG.E.CONSTANT R14, desc[UR24][R14.64] ;  /* 0x000000180e0e7981 */ /* 0x000ea2000c1e9900 */
[C---:B------:R-:W-:Y:S01]  /*1080*/  FADD R25, R24.reuse, -R21 ;  /* 0x8000001518197221 */ /* 0x040fe20000000000 */
[--C-:B--2---:R-:W-:Y:S01]  /*1090*/  FADD R26, R24, -R14.reuse ;  /* 0x8000000e181a7221 */ /* 0x104fe20000000000 */
[----:B------:R-:W-:-:S05]  /*10a0*/  FADD R23, R21, -R14 ;  /* 0x8000000e15177221 */ /* 0x000fca0000000000 */
[----:B------:R-:W-:-:S07]  /*10b0*/  FMNMX3 R26, |R25|, |R26|, |R23|, !PT ;  /* 0x4000001a191a7276 */ /* 0x000fce0007800617 */
.L_x_79:
[----:B------:R-:W-:Y:S01]  /*10c0*/  FSETP.NE.AND P0, PT, |R26|, +INF , PT ;  /* 0x7f8000001a00780b */ /* 0x000fe20003f05200 */
[----:B------:R-:W-:Y:S01]  /*10d0*/  UMOV UR8, 0x400 ;  /* 0x0000040000087882 */ /* 0x000fe20000000000 */
[C---:B------:R-:W-:Y:S01]  /*10e0*/  IADD3 R25, PT, PT, R6.reuse, UR14, RZ ;  /* 0x0000000e06197c10 */ /* 0x040fe2000fffe0ff */
[----:B------:R-:W-:Y:S01]  /*10f0*/  UIADD3 UR8, UPT, UPT, UR8, 0x10, URZ ;  /* 0x0000001008087890 */ /* 0x000fe2000fffe0ff */
[----:B------:R-:W-:Y:S01]  /*1100*/  SEL R14, RZ, 0x1, !P0 ;  /* 0x00000001ff0e7807 */ /* 0x000fe20004000000 */
[----:B------:R-:W-:Y:S01]  /*1110*/  ULOP3.LUT UR7, UR7, 0x1, URZ, 0x3c, !UPT ;  /* 0x0000000107077892 */ /* 0x000fe2000f8e3cff */
[----:B------:R-:W-:Y:S01]  /*1120*/  LEA R23, R6, UR13, 0x2 ;  /* 0x0000000d06177c11 */ /* 0x000fe2000f8e10ff */
[----:B------:R-:W-:Y:S01]  /*1130*/  ULEA UR9, UR9, UR8, 0x18 ;  /* 0x0000000809097291 */ /* 0x000fe2000f8ec0ff */
[----:B------:R-:W-:Y:S01]  /*1140*/  LOP3.LUT R15, R14, 0x1, RZ, 0x3c, !PT ;  /* 0x000000010e0f7812 */ /* 0x000fe200078e3cff */
[----:B------:R1:W-:Y:S01]  /*1150*/  STS.U8 [R25+UR26], R14 ;  /* 0x0000000e19007988 */ /* 0x0003e2000800001a */
[----:B------:R-:W-:-:S03]  /*1160*/  UIADD3 UR4, UPT, UPT, UR7, UR4, URZ ;  /* 0x0000000407047290 */ /* 0x000fc6000fffe0ff */
[----:B------:R1:W-:Y:S01]  /*1170*/  STS [R23], R26 ;  /* 0x0000001a17007388 */ /* 0x0003e20000000800 */
[----:B------:R-:W-:Y:S08]  /*1180*/  @!P0 BRA `(.L_x_80) ;  /* 0x0000000000208947 */ /* 0x000ff00003800000 */
[C---:B------:R-:W-:Y:S01]  /*1190*/  FSETP.GE.AND P0, PT, |R9|.reuse, |R26|, PT ;  /* 0x4000001a0900720b */ /* 0x040fe20003f06200 */
[----:B-1----:R-:W-:-:S04]  /*11a0*/  FADD R14, R9, R26 ;  /* 0x0000001a090e7221 */ /* 0x002fc80000000000 */
[----:B0-----:R-:W-:-:S04]  /*11b0*/  FADD R28, -R14, R26 ;  /* 0x0000001a0e1c7221 */ /* 0x001fc80000000100 */
[C---:B------:R-:W-:Y:S01]  /*11c0*/  FADD R23, R9.reuse, R28 ;  /* 0x0000001c09177221 */ /* 0x040fe20000000000 */
[----:B------:R-:W-:-:S04]  /*11d0*/  FADD R9, R9, -R14 ;  /* 0x8000000e09097221 */ /* 0x000fc80000000000 */
[----:B------:R-:W-:Y:S01]  /*11e0*/  @P0 FADD R23, R9, R26 ;  /* 0x0000001a09170221 */ /* 0x000fe20000000000 */
[----:B------:R-:W-:-:S03]  /*11f0*/  IMAD.MOV.U32 R9, RZ, RZ, R14 ;  /* 0x000000ffff097224 */ /* 0x000fc600078e000e */
[----:B------:R-:W-:-:S07]  /*1200*/  FADD R10, R10, R23 ;  /* 0x000000170a0a7221 */ /* 0x000fce0000000000 */
.L_x_80:
[----:B------:R-:W-:-:S07]  /*1210*/  IADD3 R8, PT, PT, R15, R8, RZ ;  /* 0x000000080f087210 */ /* 0x000fce0007ffe0ff */
.L_x_82:
[----:B------:R-:W-:Y:S02]  /*1220*/  UISETP.NE.AND UP0, UPT, UR5, URZ, UPT ;  /* 0x000000ff0500728c */ /* 0x000fe4000bf05270 */
[----:B------:R-:W-:-:S07]  /*1230*/  UMOV UR8, UR5 ;  /* 0x0000000500087c82 */ /* 0x000fce0008000000 */
[----:B------:R-:W-:Y:S05]  /*1240*/  BRA.U !UP0, `(.L_x_81) ;  /* 0x00000001082c7547 */ /* 0x000fea000b800000 */
[----:B------:R-:W-:Y:S01]  /*1250*/  UISETP.GT.AND UP0, UPT, UR5, URZ, UPT ;  /* 0x000000ff0500728c */ /* 0x000fe2000bf04270 */
[----:B-1----:R-:W1:Y:S03]  /*1260*/  LDC.64 R14, c[0x0][0x380] ;  /* 0x0000e000ff0e7b82 */ /* 0x002e660000000a00 */
[----:B------:R-:W-:-:S04]  /*1270*/  USEL UR7, UR26, URZ, !UP0 ;  /* 0x000000ff1a077287 */ /* 0x000fc8000c000000 */
[----:B------:R-:W-:-:S04]  /*1280*/  UIADD3 UR7, UPT, UPT, UR7, UR5, URZ ;  /* 0x0000000507077290 */ /* 0x000fc8000fffe0ff */
[----:B------:R-:W-:-:S09]  /*1290*/  ULEA UR7, UR7, UR9, 0x2 ;  /* 0x0000000907077291 */ /* 0x000fd2000f8e10ff */
[----:B------:R-:W1:Y:S02]  /*12a0*/  LDS R23, [UR7+-0x4] ;  /* 0xfffffc07ff177984 */ /* 0x000e640008000800 */
[----:B-1----:R-:W-:-:S06]  /*12b0*/  IMAD.WIDE R14, R23, 0x4, R14 ;  /* 0x00000004170e7825 */ /* 0x002fcc00078e020e */
[----:B------:R-:W2:Y:S01]  /*12c0*/  LDG.E.CONSTANT R15, desc[UR24][R14.64] ;  /* 0x000000180e0f7981 */ /* 0x000ea2000c1e9900 */
[----:B------:R-:W-:Y:S01]  /*12d0*/  UIADD3 UR5, UPT, UPT, UR5, -0x1, URZ ;  /* 0xffffffff05057890 */ /* 0x000fe2000fffe0ff */
[----:B--2---:R-:W-:-:S13]  /*12e0*/  FSETP.GTU.AND P0, PT, R15, R24, PT ;  /* 0x000000180f00720b */ /* 0x004fda0003f0c000 */
[----:B------:R-:W-:Y:S05]  /*12f0*/  @!P0 BRA `(.L_x_82) ;  /* 0xfffffffc00c88947 */ /* 0x000fea000383ffff */
.L_x_81:
[----:B------:R-:W2:Y:S01]  /*1300*/  S2UR UR7, SR_CgaCtaId ;  /* 0x00000000000779c3 */ /* 0x000ea20000008800 */
[----:B------:R-:W-:Y:S02]  /*1310*/  UMOV UR5, 0x400 ;  /* 0x0000040000057882 */ /* 0x000fe40000000000 */
[----:B------:R-:W-:-:S04]  /*1320*/  UIADD3 UR5, UPT, UPT, UR5, 0x10, URZ ;  /* 0x0000001005057890 */ /* 0x000fc8000fffe0ff */
[----:B--2---:R-:W-:-:S04]  /*1330*/  ULEA UR5, UR7, UR5, 0x18 ;  /* 0x0000000507057291 */ /* 0x004fc8000f8ec0ff */
[----:B------:R-:W-:-:S09]  /*1340*/  ULEA UR5, UR8, UR5, 0x2 ;  /* 0x0000000508057291 */ /* 0x000fd2000f8e10ff */
[----:B------:R2:W-:Y:S01]  /*1350*/  STS [UR5], R22 ;  /* 0x00000016ff007988 */ /* 0x0005e20008000805 */
[----:B------:R-:W-:-:S04]  /*1360*/  UIADD3 UR5, UPT, UPT, UR8, 0x1, URZ ;  /* 0x0000000108057890 */ /* 0x000fc8000fffe0ff */
[----:B------:R-:W-:-:S04]  /*1370*/  UISETP.NE.AND UP0, UPT, UR5, UR26, UPT ;  /* 0x0000001a0500728c */ /* 0x000fc8000bf05270 */
[----:B--2---:R-:W-:-:S12]  /*1380*/  USEL UR5, UR5, URZ, UP0 ;  /* 0x000000ff05057287 */ /* 0x004fd80008000000 */
.L_x_84:
        /* <DEDUP_REMOVED lines=12> */
[----:B--2---:R-:W-:-:S13]  /*1450*/  FSETP.GE.AND P0, PT, R14, R21, PT ;  /* 0x000000150e00720b */ /* 0x004fda0003f06000 */
[----:B------:R-:W-:Y:S05]  /*1460*/  @P0 BRA `(.L_x_84) ;  /* 0xfffffffc00c80947 */ /* 0x000fea000383ffff */
.L_x_83:
[----:B------:R-:W-:Y:S01]  /*1470*/  ULEA UR6, UR8, UR12, 0x2 ;  /* 0x0000000c08067291 */ /* 0x000fe2000f8e10ff */
[----:B0-----:R-:W-:-:S05]  /*1480*/  VIADD R6, R6, 0x1 ;  /* 0x0000000106067836 */ /* 0x001fca0000000000 */
[----:B------:R-:W-:-:S03]  /*1490*/  ISETP.NE.AND P0, PT, R6, UR17, PT ;  /* 0x0000001106007c0c */ /* 0x000fc6000bf05270 */
[----:B------:R0:W-:Y:S01]  /*14a0*/  STS [UR6], R22 ;  /* 0x00000016ff007988 */ /* 0x0001e20008000806 */
[----:B------:R-:W-:-:S04]  /*14b0*/  UIADD3 UR6, UPT, UPT, UR8, 0x1, URZ ;  /* 0x0000000108067890 */ /* 0x000fc8000fffe0ff */
[----:B------:R-:W-:-:S04]  /*14c0*/  UISETP.NE.AND UP0, UPT, UR6, UR26, UPT ;  /* 0x0000001a0600728c */ /* 0x000fc8000bf05270 */
[----:B------:R-:W-:Y:S01]  /*14d0*/  USEL UR6, UR6, URZ, UP0 ;  /* 0x000000ff06067287 */ /* 0x000fe20008000000 */
[----:B0-----:R-:W-:Y:S11]  /*14e0*/  @P0 BRA `(.L_x_85) ;  /* 0xfffffff8000c0947 */ /* 0x001ff6000383ffff */
[----:B------:R-:W-:-:S13]  /*14f0*/  LOP3.LUT P0, RZ, R8, UR4, RZ, 0xfc, !PT ;  /* 0x0000000408ff7c12 */ /* 0x000fda000f80fcff */
[----:B------:R-:W-:Y:S05]  /*1500*/  @P0 BRA `(.L_x_86) ;  /* 0x0000000000f00947 */ /* 0x000fea0003800000 */
[----:B------:R-:W0:Y:S01]  /*1510*/  S2UR UR8, SR_CgaCtaId ;  /* 0x00000000000879c3 */ /* 0x000e220000008800 */
[----:B------:R-:W-:Y:S01]  /*1520*/  UMOV UR7, 0x400 ;  /* 0x0000040000077882 */ /* 0x000fe20000000000 */
[----:B-1----:R-:W1:Y:S06]  /*1530*/  LDS R25, [UR12] ;  /* 0x0000000cff197984 */ /* 0x002e6c0008000800 */
[----:B------:R-:W1:Y:S08]  /*1540*/  LDC.64 R14, c[0x0][0x388] ;  /* 0x0000e200ff0e7b82 */ /* 0x000e700000000a00 */
[----:B------:R-:W2:Y:S01]  /*1550*/  LDC.64 R22, c[0x0][0x380] ;  /* 0x0000e000ff167b82 */ /* 0x000ea20000000a00 */
[----:B------:R-:W-:Y:S01]  /*1560*/  FADD R24, R11, R12 ;  /* 0x0000000c0b187221 */ /* 0x000fe20000000000 */
[----:B------:R-:W-:Y:S01]  /*1570*/  FADD R26, R9, R10 ;  /* 0x0000000a091a7221 */ /* 0x000fe20000000000 */
[----:B------:R-:W3:Y:S01]  /*1580*/  LDCU.128 UR16, c[0x0][0x3d0] ;  /* 0x00007a00ff1077ac */ /* 0x000ee20008000c00 */
[----:B0-----:R-:W-:-:S09]  /*1590*/  ULEA UR7, UR8, UR7, 0x18 ;  /* 0x0000000708077291 */ /* 0x001fd2000f8ec0ff */
[----:B------:R-:W2:Y:S01]  /*15a0*/  LDS R21, [UR7+0x10] ;  /* 0x00001007ff157984 */ /* 0x000ea20008000800 */
[----:B-1----:R-:W-:-:S06]  /*15b0*/  IMAD.WIDE R14, R25, 0x4, R14 ;  /* 0x00000004190e7825 */ /* 0x002fcc00078e020e */
[----:B------:R0:W4:Y:S01]  /*15c0*/  LDG.E.CONSTANT R15, desc[UR24][R14.64] ;  /* 0x000000180e0f7981 */ /* 0x000122000c1e9900 */
[----:B--2---:R-:W-:-:S06]  /*15d0*/  IMAD.WIDE R22, R21, 0x4, R22 ;  /* 0x0000000415167825 */ /* 0x004fcc00078e0216 */
[----:B------:R-:W4:Y:S01]  /*15e0*/  LDG.E.CONSTANT R22, desc[UR24][R22.64] ;  /* 0x0000001816167981 */ /* 0x000f22000c1e9900 */
[----:B------:R-:W-:-:S04]  /*15f0*/  FADD R21, R13, R16 ;  /* 0x000000100d157221 */ /* 0x000fc80000000000 */
[----:B------:R-:W-:-:S04]  /*1600*/  FMUL R6, R21, UR11 ;  /* 0x0000000b15067c20 */ /* 0x000fc80008400000 */
[----:B------:R-:W-:Y:S01]  /*1610*/  FMUL R25, R6, R6 ;  /* 0x0000000606197220 */ /* 0x000fe20000400000 */
[----:B------:R-:W-:-:S03]  /*1620*/  FMUL R26, R26, UR11 ;  /* 0x0000000b1a1a7c20 */ /* 0x000fc60008400000 */
[----:B------:R-:W-:Y:S01]  /*1630*/  FFMA R24, R24, UR11, -R25 ;  /* 0x0000000b18187c23 */ /* 0x000fe20008000819 */
[----:B------:R-:W-:-:S04]  /*1640*/  FMUL R25, R26, R26 ;  /* 0x0000001a1a197220 */ /* 0x000fc80000400000 */
[----:B------:R-:W-:Y:S01]  /*1650*/  FMNMX R24, RZ, R24, !PT ;  /* 0x00000018ff187209 */ /* 0x000fe20007800000 */
[----:B------:R-:W-:Y:S01]  /*1660*/  UIADD3 UR8, UP0, UPT, UR27, UR10, URZ ;  /* 0x0000000a1b087290 */ /* 0x000fe2000ff1e0ff */
[----:B0-----:R-:W-:Y:S01]  /*1670*/  HFMA2 R14, -RZ, RZ, 2, 0 ;  /* 0x40000000ff0e7431 */ /* 0x001fe200000001ff */
[----:B------:R-:W-:Y:S02]  /*1680*/  FSETP.NEU.AND P0, PT, R4, RZ, PT ;  /* 0x000000ff0400720b */ /* 0x000fe40003f0d000 */
[----:B------:R-:W-:Y:S02]  /*1690*/  USHF.L.U32 UR7, UR8, 0x2, URZ ;  /* 0x0000000208077899 */ /* 0x000fe400080006ff */
[----:B------:R-:W-:Y:S02]  /*16a0*/  ULEA.HI.X.SX32 UR13, UR27, URZ, 0x1, UP0 ;  /* 0x000000ff1b0d7291 */ /* 0x000fe400080f0eff */
[----:B---3--:R-:W-:Y:S02]  /*16b0*/  UIADD3 UR9, UP0, UPT, UR7, UR18, URZ ;  /* 0x0000001207097290 */ /* 0x008fe4000ff1e0ff */
[----:B------:R-:W-:-:S02]  /*16c0*/  USHF.L.U64.HI UR8, UR8, 0x2, UR13 ;  /* 0x0000000208087899 */ /* 0x000fc4000801020d */
[----:B------:R-:W-:Y:S02]  /*16d0*/  UIADD3 UR7, UP1, UPT, UR7, UR16, URZ ;  /* 0x0000001007077290 */ /* 0x000fe4000ff3e0ff */
[----:B------:R-:W-:Y:S02]  /*16e0*/  UIADD3.X UR13, UPT, UPT, UR8, UR19, URZ, UP0, !UPT ;  /* 0x00000013080d7290 */ /* 0x000fe400087fe4ff */
[----:B------:R-:W-:Y:S01]  /*16f0*/  UIADD3.X UR8, UPT, UPT, UR8, UR17, URZ, UP1, !UPT ;  /* 0x0000001108087290 */ /* 0x000fe20008ffe4ff */
[----:B----4-:R-:W-:-:S04]  /*1700*/  FADD R27, R22, R15 ;  /* 0x0000000f161b7221 */ /* 0x010fc80000000000 */
[----:B------:R-:W-:-:S04]  /*1710*/  FFMA R27, R27, 0.5, R6 ;  /* 0x3f0000001b1b7823 */ /* 0x000fc80000000006 */
[----:B------:R-:W-:-:S04]  /*1720*/  FMUL R27, R27, 0.5 ;  /* 0x3f0000001b1b7820 */ /* 0x000fc80000400000 */
[-C--:B------:R-:W-:Y:S01]  /*1730*/  FFMA R21, R0, -R27.reuse, R21 ;  /* 0x8000001b00157223 */ /* 0x080fe20000000015 */
[----:B------:R-:W-:Y:S01]  /*1740*/  FFMA R27, -R2, R27, R7 ;  /* 0x0000001b021b7223 */ /* 0x000fe20000000107 */
[----:B------:R-:W-:Y:S02]  /*1750*/  FMUL R15, R20, R25 ;  /* 0x00000019140f7220 */ /* 0x000fe40000400000 */
[----:B------:R-:W-:Y:S01]  /*1760*/  FMUL R23, R2, R21 ;  /* 0x0000001502177220 */ /* 0x000fe20000400000 */
[----:B------:R-:W-:-:S03]  /*1770*/  FMUL R6, R17, R24 ;  /* 0x0000001811067220 */ /* 0x000fc60000400000 */
[----:B------:R-:W-:Y:S02]  /*1780*/  FFMA R0, R0, R27, -R23 ;  /* 0x0000001b00007223 */ /* 0x000fe40000000817 */
[----:B------:R-:W-:Y:S01]  /*1790*/  FSETP.GT.AND P1, PT, R6, R15, PT ;  /* 0x0000000f0600720b */ /* 0x000fe20003f24000 */
[----:B------:R-:W-:Y:S01]  /*17a0*/  FMUL R15, R19, R25 ;  /* 0x00000019130f7220 */ /* 0x000fe20000400000 */
[----:B------:R-:W-:Y:S01]  /*17b0*/  FMUL R0, R0, R5 ;  /* 0x0000000500007220 */ /* 0x000fe20000400000 */
[----:B------:R-:W-:-:S03]  /*17c0*/  FMUL R25, R18, R25 ;  /* 0x0000001912197220 */ /* 0x000fc60000400000 */
[----:B------:R-:W-:Y:S02]  /*17d0*/  FSETP.GTU.AND P2, PT, R6, R15, PT ;  /* 0x0000000f0600720b */ /* 0x000fe40003f4c000 */
[----:B------:R-:W-:Y:S02]  /*17e0*/  FSEL R0, R0, RZ, P0 ;  /* 0x000000ff00007208 */ /* 0x000fe40000000000 */
[----:B------:R-:W-:Y:S02]  /*17f0*/  FSETP.GTU.AND P0, PT, R6, R25, PT ;  /* 0x000000190600720b */ /* 0x000fe40003f0c000 */
[----:B------:R-:W-:Y:S01]  /*1800*/  FSEL R6, R14, 1, !P2 ;  /* 0x3f8000000e067808 */ /* 0x000fe20005000000 */
[----:B------:R-:W-:-:S03]  /*1810*/  FFMA R2, -R2, R0, R21 ;  /* 0x0000000002027223 */ /* 0x000fc60000000115 */
[----:B------:R-:W-:Y:S01]  /*1820*/  FSEL R6, R6, 3, P0 ;  /* 0x4040000006067808 */ /* 0x000fe20000000000 */
[----:B------:R-:W-:Y:S01]  /*1830*/  FMUL R2, R2, UR11 ;  /* 0x0000000b02027c20 */ /* 0x000fe20008400000 */
[----:B------:R-:W-:Y:S01]  /*1840*/  IMAD.U32 R22, RZ, RZ, UR9 ;  /* 0x00000009ff167e24 */ /* 0x000fe2000f8e00ff */
[----:B------:R-:W-:Y:S01]  /*1850*/  MOV R14, UR7 ;  /* 0x00000007000e7c02 */ /* 0x000fe20008000f00 */
[----:B------:R-:W-:Y:S01]  /*1860*/  IMAD.U32 R23, RZ, RZ, UR13 ;  /* 0x0000000dff177e24 */ /* 0x000fe2000f8e00ff */
[----:B------:R-:W-:Y:S01]  /*1870*/  FSEL R21, R6, RZ, !P1 ;  /* 0x000000ff06157208 */ /* 0x000fe20004800000 */
[----:B------:R-:W-:Y:S01]  /*1880*/  FFMA R3, R3, R0, R2 ;  /* 0x0000000003037223 */ /* 0x000fe20000000002 */
[----:B------:R-:W-:-:S03]  /*1890*/  MOV R15, UR8 ;  /* 0x00000008000f7c02 */ /* 0x000fc60008000f00 */
[----:B------:R1:W-:Y:S04]  /*18a0*/  STG.E desc[UR24][R22.64+-0x4], R21 ;  /* 0xfffffc1516007986 */ /* 0x0003e8000c101918 */
[----:B------:R1:W-:Y:S01]  /*18b0*/  STG.E desc[UR24][R14.64+-0x4], R3 ;  /* 0xfffffc030e007986 */ /* 0x0003e2000c101918 */
[----:B------:R-:W-:Y:S05]  /*18c0*/  BRA `(.L_x_87) ;  /* 0x0000000000407947 */ /* 0x000fea0003800000 */
.L_x_86:
[----:B------:R-:W0:Y:S01]  /*18d0*/  LDCU.128 UR16, c[0x0][0x3d0] ;  /* 0x00007a00ff1077ac */ /* 0x000e220008000c00 */
[----:B------:R-:W-:Y:S01]  /*18e0*/  IMAD.MOV.U32 R21, RZ, RZ, 0x7fffffff ;  /* 0x7fffffffff157424 */ /* 0x000fe200078e00ff */
[----:B------:R-:W-:-:S04]  /*18f0*/  UIADD3 UR7, UP0, UPT, UR27, UR10, URZ ;  /* 0x0000000a1b077290 */ /* 0x000fc8000ff1e0ff */
[----:B------:R-:W-:Y:S02]  /*1900*/  USHF.L.U32 UR9, UR7, 0x2, URZ ;  /* 0x0000000207097899 */ /* 0x000fe400080006ff */
[----:B------:R-:W-:-:S04]  /*1910*/  ULEA.HI.X.SX32 UR8, UR27, URZ, 0x1, UP0 ;  /* 0x000000ff1b087291 */ /* 0x000fc800080f0eff */
[----:B------:R-:W-:Y:S02]  /*1920*/  USHF.L.U64.HI UR8, UR7, 0x2, UR8 ;  /* 0x0000000207087899 */ /* 0x000fe40008010208 */
[----:B0-----:R-:W-:Y:S02]  /*1930*/  UIADD3 UR13, UP0, UPT, UR9, UR18, URZ ;  /* 0x00000012090d7290 */ /* 0x001fe4000ff1e0ff */
[----:B------:R-:W-:Y:S02]  /*1940*/  UIADD3 UR16, UP1, UPT, UR9, UR16, URZ ;  /* 0x0000001009107290 */ /* 0x000fe4000ff3e0ff */
[----:B------:R-:W-:Y:S02]  /*1950*/  UIADD3.X UR7, UPT, UPT, UR8, UR19, URZ, UP0, !UPT ;  /* 0x0000001308077290 */ /* 0x000fe400087fe4ff */
[----:B------:R-:W-:Y:S01]  /*1960*/  UIADD3.X UR17, UPT, UPT, UR8, UR17, URZ, UP1, !UPT ;  /* 0x0000001108117290 */ /* 0x000fe20008ffe4ff */
[----:B-1----:R-:W-:Y:S01]  /*1970*/  IMAD.U32 R14, RZ, RZ, UR13 ;  /* 0x0000000dff0e7e24 */ /* 0x002fe2000f8e00ff */
[----:B------:R-:W-:-:S02]  /*1980*/  MOV R2, UR16 ;  /* 0x0000001000027c02 */ /* 0x000fc40008000f00 */
[----:B------:R-:W-:Y:S02]  /*1990*/  IMAD.U32 R15, RZ, RZ, UR7 ;  /* 0x00000007ff0f7e24 */ /* 0x000fe4000f8e00ff */
[----:B------:R-:W-:-:S03]  /*19a0*/  MOV R3, UR17 ;  /* 0x0000001100037c02 */ /* 0x000fc60008000f00 */
[----:B------:R0:W-:Y:S04]  /*19b0*/  STG.E desc[UR24][R14.64+-0x4], R21 ;  /* 0xfffffc150e007986 */ /* 0x0001e8000c101918 */
[----:B------:R0:W-:Y:S02]  /*19c0*/  STG.E desc[UR24][R2.64+-0x4], R21 ;  /* 0xfffffc1502007986 */ /* 0x0001e4000c101918 */
.L_x_87:
[----:B------:R-:W2:Y:S02]  /*19d0*/  LDCU UR7, c[0x0][0x3c0] ;  /* 0x00007800ff0777ac */ /* 0x000ea40008000800 */
[----:B--2---:R-:W-:-:S06]  /*19e0*/  UISETP.GE.AND UP0, UPT, UR10, UR7, UPT ;  /* 0x000000070a00728c */ /* 0x004fcc000bf06270 */
[----:B------:R-:W-:-:S13]  /*19f0*/  PLOP3.LUT P0, PT, PT, PT, UP0, 0x80, 0x8 ;  /* 0x000000000008781c */ /* 0x000fda0003f0f008 */
[----:B------:R-:W-:Y:S05]  /*1a00*/  @P0 EXIT ;  /* 0x000000000000094d */ /* 0x000fea0003800000 */
[----:B------:R-:W-:Y:S01]  /*1a10*/  UMOV UR7, URZ ;  /* 0x000000ff00077c82 */ /* 0x000fe20008000000 */
[----:B------:R-:W-:Y:S01]  /*1a20*/  UMOV UR9, URZ ;  /* 0x000000ff00097c82 */ /* 0x000fe20008000000 */
[----:B------:R-:W-:-:S05]  /*1a30*/  UMOV UR8, URZ ;  /* 0x000000ff00087c82 */ /* 0x000fca0008000000 */
.L_x_102:
[----:B------:R-:W-:Y:S02]  /*1a40*/  UISETP.NE.AND UP0, UPT, UR9, UR5, UPT ;  /* 0x000000050900728c */ /* 0x000fe4000bf05270 */
[----:B------:R-:W-:Y:S01]  /*1a50*/  UIADD3 UR15, UPT, UPT, -UR26, UR10, URZ ;  /* 0x0000000a1a0f7290 */ /* 0x000fe2000fffe1ff */
[----:B------:R-:W-:-:S06]  /*1a60*/  UMOV UR13, UR5 ;  /* 0x00000005000d7c82 */ /* 0x000fcc0008000000 */
[----:B------:R-:W-:Y:S05]  /*1a70*/  BRA.U !UP0, `(.L_x_88) ;  /* 0x00000001083c7547 */ /* 0x000fea000b800000 */
[----:B------:R-:W2:Y:S01]  /*1a80*/  S2UR UR14, SR_CgaCtaId ;  /* 0x00000000000e79c3 */ /* 0x000ea20000008800 */
[----:B------:R-:W-:Y:S02]  /*1a90*/  UMOV UR13, 0x400 ;  /* 0x00000400000d7882 */ /* 0x000fe40000000000 */
[----:B------:R-:W-:-:S04]  /*1aa0*/  UIADD3 UR13, UPT, UPT, UR13, 0x10, URZ ;  /* 0x000000100d0d7890 */ /* 0x000fc8000fffe0ff */
[----:B--2---:R-:W-:-:S12]  /*1ab0*/  ULEA UR14, UR14, UR13, 0x18 ;  /* 0x0000000d0e0e7291 */ /* 0x004fd8000f8ec0ff */
.L_x_89:
[----:B------:R-:W-:-:S09]  /*1ac0*/  ULEA UR13, UR9, UR14, 0x2 ;  /* 0x0000000e090d7291 */ /* 0x000fd2000f8e10ff */
[----:B------:R-:W2:Y:S01]  /*1ad0*/  LDS R0, [UR13] ;  /* 0x0000000dff007984 */ /* 0x000ea20008000800 */
[----:B------:R-:W-:Y:S01]  /*1ae0*/  UMOV UR13, UR9 ;  /* 0x00000009000d7c82 */ /* 0x000fe20008000000 */
[----:B--2---:R-:W-:-:S13]  /*1af0*/  ISETP.GT.AND P0, PT, R0, UR15, PT ;  /* 0x0000000f00007c0c */ /* 0x004fda000bf04270 */
[----:B------:R-:W-:Y:S05]  /*1b00*/  @P0 BRA `(.L_x_88) ;  /* 0x0000000000180947 */ /* 0x000fea0003800000 */
[----:B------:R-:W-:-:S04]  /*1b10*/  UIADD3 UR9, UPT, UPT, UR9, 0x1, URZ ;  /* 0x0000000109097890 */ /* 0x000fc8000fffe0ff */
[----:B------:R-:W-:-:S04]  /*1b20*/  UISETP.NE.AND UP0, UPT, UR9, UR26, UPT ;  /* 0x0000001a0900728c */ /* 0x000fc8000bf05270 */
[----:B------:R-:W-:-:S04]  /*1b30*/  USEL UR9, UR9, URZ, UP0 ;  /* 0x000000ff09097287 */ /* 0x000fc80008000000 */
[----:B------:R-:W-:-:S09]  /*1b40*/  UISETP.NE.AND UP0, UPT, UR9, UR5, UPT ;  /* 0x000000050900728c */ /* 0x000fd2000bf05270 */
[----:B------:R-:W-:Y:S05]  /*1b50*/  BRA.U UP0, `(.L_x_89) ;  /* 0xfffffffd00d87547 */ /* 0x000fea000b83ffff */
[----:B------:R-:W-:-:S05]  /*1b60*/  UMOV UR13, UR5 ;  /* 0x00000005000d7c82 */ /* 0x000fca0008000000 */
.L_x_88:
[----:B------:R-:W-:-:S09]  /*1b70*/  UISETP.NE.AND UP0, UPT, UR8, UR6, UPT ;  /* 0x000000060800728c */ /* 0x000fd2000bf05270 */
[----:B------:R-:W-:Y:S05]  /*1b80*/  BRA.U !UP0, `(.L_x_90) ;  /* 0x0000000108287547 */ /* 0x000fea000b800000 */
.L_x_91:
[----:B------:R-:W-:-:S09]  /*1b90*/  ULEA UR9, UR8, UR12, 0x2 ;  /* 0x0000000c08097291 */ /* 0x000fd2000f8e10ff */
[----:B------:R-:W2:Y:S02]  /*1ba0*/  LDS R0, [UR9] ;  /* 0x00000009ff007984 */ /* 0x000ea40008000800 */
        /* <DEDUP_REMOVED lines=8> */
.L_x_90:
[----:B------:R-:W2:Y:S01]  /*1c30*/  LDCU.128 UR20, c[0x0][0x380] ;  /* 0x00007000ff1477ac */ /* 0x000ea20008000c00 */
[----:B------:R-:W3:Y:S01]  /*1c40*/  LDCU.64 UR18, c[0x0][0x390] ;  /* 0x00007200ff1277ac */ /* 0x000ee20008000a00 */
[----:B--2---:R-:W-:Y:S02]  /*1c50*/  UIMAD.WIDE.U32 UR16, UR10, 0x4, UR22 ;  /* 0x000000040a1078a5 */ /* 0x004fe4000f8e0016 */
[----:B------:R-:W-:-:S04]  /*1c60*/  UIMAD.WIDE.U32 UR14, UR10, 0x4, UR20 ;  /* 0x000000040a0e78a5 */ /* 0x000fc8000f8e0014 */
[----:B-1----:R-:W-:Y:S01]  /*1c70*/  MOV R22, UR16 ;  /* 0x0000001000167c02 */ /* 0x002fe20008000f00 */
[----:B------:R-:W-:Y:S01]  /*1c80*/  IMAD.U32 R23, RZ, RZ, UR17 ;  /* 0x00000011ff177e24 */ /* 0x000fe2000f8e00ff */
[----:B---3--:R-:W-:Y:S01]  /*1c90*/  UIMAD.WIDE.U32 UR16, UR10, 0x4, UR18 ;  /* 0x000000040a1078a5 */ /* 0x008fe2000f8e0012 */
[----:B0-----:R-:W-:Y:S01]  /*1ca0*/  MOV R14, UR14 ;  /* 0x0000000e000e7c02 */ /* 0x001fe20008000f00 */
[----:B------:R-:W-:Y:S02]  /*1cb0*/  IMAD.U32 R15, RZ, RZ, UR15 ;  /* 0x0000000fff0f7e24 */ /* 0x000fe4000f8e00ff */
[----:B------:R-:W2:Y:S02]  /*1cc0*/  LDG.E.CONSTANT R22, desc[UR24][R22.64] ;  /* 0x0000001816167981 */ /* 0x000ea4000c1e9900 */
[----:B------:R-:W-:Y:S01]  /*1cd0*/  IMAD.U32 R3, RZ, RZ, UR17 ;  /* 0x00000011ff037e24 */ /* 0x000fe2000f8e00ff */
[----:B------:R-:W-:Y:S01]  /*1ce0*/  MOV R2, UR16 ;  /* 0x0000001000027c02 */ /* 0x000fe20008000f00 */
[----:B------:R0:W3:Y:S01]  /*1cf0*/  LDG.E.CONSTANT R21, desc[UR24][R14.64] ;  /* 0x000000180e157981 */ /* 0x0000e2000c1e9900 */
[----:B------:R-:W-:-:S03]  /*1d00*/  MOV R24, UR16 ;  /* 0x0000001000187c02 */ /* 0x000fc60008000f00 */
[----:B------:R1:W4:Y:S01]  /*1d10*/  LDG.E.CONSTANT R3, desc[UR24][R2.64] ;  /* 0x0000001802037981 */ /* 0x000322000c1e9900 */
[----:B------:R-:W-:-:S05]  /*1d20*/  MOV R25, UR17 ;  /* 0x0000001100197c02 */ /* 0x000fca0008000f00 */
[----:B------:R-:W5:Y:S01]  /*1d30*/  LDG.E.CONSTANT R24, desc[UR24][R24.64+-0x4] ;  /* 0xfffffc1818187981 */ /* 0x000f62000c1e9900 */
[----:B------:R-:W-:Y:S01]  /*1d40*/  ULEA UR14, UR26, UR28, 0x2 ;  /* 0x0000001c1a0e7291 */ /* 0x000fe2000f8e10ff */
[----:B------:R-:W-:Y:S01]  /*1d50*/  IMAD.U32 R26, RZ, RZ, UR7 ;  /* 0x00000007ff1a7e24 */ /* 0x000fe2000f8e00ff */
[----:B------:R-:W-:Y:S02]  /*1d60*/  ULEA UR15, UR26, UR28, 0x2 ;  /* 0x0000001c1a0f7291 */ /* 0x000fe4000f8e10ff */
[----:B------:R-:W-:Y:S02]  /*1d70*/  ULEA UR9, UR26, UR14, 0x2 ;  /* 0x0000000e1a097291 */ /* 0x000fe4000f8e10ff */
[----:B------:R-:W-:Y:S02]  /*1d80*/  ULEA UR14, UR7, UR14, 0x2 ;  /* 0x0000000e070e7291 */ /* 0x000fe4000f8e10ff */
[----:B------:R-:W-:Y:S02]  /*1d90*/  UIADD3 UR17, UPT, UPT, UR9, UR7, URZ ;  /* 0x0000000709117290 */ /* 0x000fe4000fffe0ff */
[----:B------:R-:W-:-:S02]  /*1da0*/  ULEA UR19, UR7, UR28, 0x2 ;  /* 0x0000001c07137291 */ /* 0x000fc4000f8e10ff */
[----:B------:R-:W-:Y:S01]  /*1db0*/  ULEA UR18, UR26, UR15, 0x2 ;  /* 0x0000000f1a127291 */ /* 0x000fe2000f8e10ff */
[----:B------:R-:W1:Y:S01]  /*1dc0*/  LDS.U8 R26, [R26+UR9] ;  /* 0x000000091a1a7984 */ /* 0x000e620008000000 */
[----:B------:R-:W-:Y:S01]  /*1dd0*/  MOV R0, UR17 ;  /* 0x0000001100007c02 */ /* 0x000fe20008000f00 */
[----:B------:R-:W-:Y:S01]  /*1de0*/  ULEA UR9, UR7, UR28, 0x2 ;  /* 0x0000001c07097291 */ /* 0x000fe2000f8e10ff */
[----:B------:R-:W-:Y:S01]  /*1df0*/  MOV R28, UR17 ;  /* 0x00000011001c7c02 */ /* 0x000fe20008000f00 */
[----:B------:R-:W-:Y:S01]  /*1e00*/  ULEA UR15, UR7, UR15, 0x2 ;  /* 0x0000000f070f7291 */ /* 0x000fe2000f8e10ff */
[----:B0-----:R-:W-:Y:S01]  /*1e10*/  LDS R14, [UR14] ;  /* 0x0000000eff0e7984 */ /* 0x001fe20008000800 */
[----:B------:R-:W-:Y:S02]  /*1e20*/  UIADD3 UR14, UPT, UPT, UR26, -0x1, URZ ;  /* 0xffffffff1a0e7890 */ /* 0x000fe4000fffe0ff */
[----:B------:R-:W-:Y:S01]  /*1e30*/  UISETP.NE.AND UP0, UPT, UR13, UR5, UPT ;  /* 0x000000050d00728c */ /* 0x000fe2000bf05270 */
[----:B------:R-:W0:Y:S04]  /*1e40*/  LDS.U8 R0, [R0+UR26] ;  /* 0x0000001a00007984 */ /* 0x000e280008000000 */
[----:B------:R-:W0:Y:S01]  /*1e50*/  LDS R6, [UR9] ;  /* 0x00000009ff067984 */ /* 0x000e220008000800 */
[----:B-1----:R-:W-:-:S13]  /*1e60*/  R2UR UR16, R26 ;  /* 0x000000001a1072ca */ /* 0x002fda00000e0000 */
[----:B------:R-:W-:-:S06]  /*1e70*/  UISETP.NE.AND UP2, UPT, UR16, URZ, UPT ;  /* 0x000000ff1000728c */ /* 0x000fcc000bf45270 */
[----:B------:R-:W-:Y:S02]  /*1e80*/  PLOP3.LUT P2, PT, PT, PT, UP2, 0x80, 0x8 ;  /* 0x000000000008781c */ /* 0x000fe40003f4f028 */
[----:B--2---:R-:W-:-:S04]  /*1e90*/  FSETP.NE.AND P0, PT, |R22|, +INF , PT ;  /* 0x7f8000001600780b */ /* 0x004fc80003f05200 */
[C---:B---3--:R-:W-:Y:S01]  /*1ea0*/  FSETP.NE.AND P0, PT, |R21|.reuse, +INF , P0 ;  /* 0x7f8000001500780b */ /* 0x048fe20000705200 */
[----:B------:R-:W-:-:S03]  /*1eb0*/  FADD R2, R21, -R22 ;  /* 0x8000001615027221 */ /* 0x000fc60000000000 */
[----:B----4-:R-:W-:Y:S01]  /*1ec0*/  FSETP.NE.AND P0, PT, |R3|, +INF , P0 ;  /* 0x7f8000000300780b */ /* 0x010fe20000705200 */
[----:B------:R-:W-:Y:S01]  /*1ed0*/  STS [UR19], R3 ;  /* 0x00000003ff007988 */ /* 0x000fe20008000813 */
[--C-:B-----5:R-:W-:Y:S01]  /*1ee0*/  FADD R15, R21, -R24.reuse ;  /* 0x80000018150f7221 */ /* 0x120fe20000000000 */
[----:B------:R-:W-:-:S05]  /*1ef0*/  FADD R24, R22, -R24 ;  /* 0x8000001816187221 */ /* 0x000fca0000000000 */
[----:B------:R-:W-:-:S05]  /*1f00*/  FMNMX3 R2, |R2|, |R15|, |R24|, !PT ;  /* 0x4000000f02027276 */ /* 0x000fca0007800618 */
[----:B------:R-:W-:Y:S01]  /*1f10*/  VOTEU.ANY UP1, P0 ;  /* 0x0000000000ff7886 */ /* 0x000fe20000020100 */
[----:B------:R-:W-:Y:S01]  /*1f20*/  USEL UR9, URZ, 0x1, !UP1 ;  /* 0x00000001ff097887 */ /* 0x000fe2000c800000 */
[----:B------:R-:W-:Y:S02]  /*1f30*/  MOV R15, UR7 ;  /* 0x00000007000f7c02 */ /* 0x000fe40008000f00 */
[----:B------:R-:W-:Y:S02]  /*1f40*/  FSETP.NE.AND P1, PT, R2, +INF , PT ;  /* 0x7f8000000200780b */ /* 0x000fe40003f25000 */
[----:B0-----:R-:W-:Y:S01]  /*1f50*/  ISETP.NE.AND P0, PT, R0, RZ, PT ;  /* 0x000000ff0000720c */ /* 0x001fe20003f05270 */
[----:B------:R-:W-:Y:S01]  /*1f60*/  IMAD.U32 R26, RZ, RZ, UR9 ;  /* 0x00000009ff1a7e24 */ /* 0x000fe2000f8e00ff */
[----:B------:R-:W-:Y:S01]  /*1f70*/  SEL R23, RZ, 0x1, !P1 ;  /* 0x00000001ff177807 */ /* 0x000fe20004800000 */
[----:B------:R-:W-:Y:S01]  /*1f80*/  ULOP3.LUT UR9, UR9, 0x1, URZ, 0x3c, !UPT ;  /* 0x0000000109097892 */ /* 0x000fe2000f8e3cff */
[----:B------:R-:W-:-:S02]  /*1f90*/  IADD3 R0, PT, PT, R8, -0x1, RZ ;  /* 0xffffffff08007810 */ /* 0x000fc40007ffe0ff */
[----:B------:R0:W-:Y:S01]  /*1fa0*/  STS.U8 [R15+UR18], R26 ;  /* 0x0000001a0f007988 */ /* 0x0001e20008000012 */
[----:B------:R-:W-:Y:S01]  /*1fb0*/  FSEL R24, R6, RZ, P2 ;  /* 0x000000ff06187208 */ /* 0x000fe20001000000 */
[----:B------:R-:W-:Y:S02]  /*1fc0*/  UIADD3 UR9, UPT, UPT, UR9, UR4, URZ ;  /* 0x0000000409097290 */ /* 0x000fe4000fffe0ff */
[----:B------:R1:W-:Y:S02]  /*1fd0*/  STS [UR15], R2 ;  /* 0x00000002ff007988 */ /* 0x0003e4000800080f */
[----:B------:R-:W-:Y:S01]  /*1fe0*/  UIADD3 UR4, UPT, UPT, UR9, -0x1, URZ ;  /* 0xffffffff09047890 */ /* 0x000fe2000fffe0ff */
[----:B------:R-:W-:Y:S01]  /*1ff0*/  @P0 IMAD.MOV R0, RZ, RZ, R8 ;  /* 0x000000ffff000224 */ /* 0x000fe200078e0208 */
[----:B------:R1:W-:Y:S01]  /*2000*/  STS.U8 [R28+UR26], R23 ;  /* 0x000000171c007988 */ /* 0x0003e2000800001a */
[----:B------:R-:W-:Y:S01]  /*2010*/  @UP2 UIADD3 UR4, UPT, UPT, UR9, URZ, URZ ;  /* 0x000000ff09042290 */ /* 0x000fe2000fffe0ff */
[----:B0-----:R-:W-:-:S02]  /*2020*/  FADD R15, R16, R13 ;  /* 0x0000000d100f7221 */ /* 0x001fc40000000000 */
[C---:B------:R-:W-:Y:S02]  /*2030*/  IADD3 R8, PT, PT, R0.reuse, 0x1, RZ ;  /* 0x0000000100087810 */ /* 0x040fe40007ffe0ff */
[----:B------:R-:W-:Y:S01]  /*2040*/  @P1 IADD3 R8, PT, PT, R0, RZ, RZ ;  /* 0x000000ff00081210 */ /* 0x000fe20007ffe0ff */
[----:B------:R-:W-:Y:S01]  /*2050*/  FADD R24, -R24, R15 ;  /* 0x0000000f18187221 */ /* 0x000fe20000000100 */
[----:B------:R-:W-:Y:S01]  /*2060*/  IMAD.MOV.U32 R0, RZ, RZ, R13 ;  /* 0x000000ffff007224 */ /* 0x000fe200078e000d */
[----:B------:R-:W-:Y:S06]  /*2070*/  BRA.U !UP2, `(.L_x_92) ;  /* 0x000000010a407547 */ /* 0x000fec000b800000 */
[-C--:B------:R-:W-:Y:S01]  /*2080*/  FSETP.GE.AND P2, PT, |R13|, |R6|.reuse, PT ;  /* 0x400000060d00720b */ /* 0x080fe20003f46200 */
[C---:B------:R-:W-:Y:S01]  /*2090*/  FADD R0, -R6.reuse, R13 ;  /* 0x0000000d06007221 */ /* 0x040fe20000000100 */
[----:B------:R-:W-:-:S03]  /*20a0*/  FMUL R26, R6, -R6 ;  /* 0x80000006061a7220 */ /* 0x000fc60000400000 */
[----:B-1----:R-:W-:Y:S01]  /*20b0*/  FADD R28, -R6, -R0 ;  /* 0x80000000061c7221 */ /* 0x002fe20000000100 */
[C---:B------:R-:W-:Y:S01]  /*20c0*/  FADD R23, R11.reuse, R26 ;  /* 0x0000001a0b177221 */ /* 0x040fe20000000000 */
[----:B------:R-:W-:Y:S02]  /*20d0*/  FSETP.GE.AND P3, PT, |R11|, |R26|, PT ;  /* 0x4000001a0b00720b */ /* 0x000fe40003f66200 */
[--C-:B------:R-:W-:Y:S01]  /*20e0*/  FADD R15, R28, R13.reuse ;  /* 0x0000000d1c0f7221 */ /* 0x100fe20000000000 */
[----:B------:R-:W-:-:S04]  /*20f0*/  FADD R13, -R0, R13 ;  /* 0x0000000d000d7221 */ /* 0x000fc80000000100 */
[----:B------:R-:W-:Y:S01]  /*2100*/  @P2 FADD R15, -R6, R13 ;  /* 0x0000000d060f2221 */ /* 0x000fe20000000100 */
[----:B------:R-:W-:-:S03]  /*2110*/  FADD R6, R26, -R23 ;  /* 0x800000171a067221 */ /* 0x000fc60000000000 */
[----:B------:R-:W-:Y:S01]  /*2120*/  FADD R16, R15, R16 ;  /* 0x000000100f107221 */ /* 0x000fe20000000000 */
[C---:B------:R-:W-:Y:S01]  /*2130*/  FADD R13, R11.reuse, R6 ;  /* 0x000000060b0d7221 */ /* 0x040fe20000000000 */
[----:B------:R-:W-:-:S04]  /*2140*/  FADD R11, R11, -R23 ;  /* 0x800000170b0b7221 */ /* 0x000fc80000000000 */
[----:B------:R-:W-:Y:S01]  /*2150*/  @P3 FADD R13, R26, R11 ;  /* 0x0000000b1a0d3221 */ /* 0x000fe20000000000 */
[----:B------:R-:W-:-:S03]  /*2160*/  MOV R11, R23 ;  /* 0x00000017000b7202 */ /* 0x000fc60000000f00 */
[----:B------:R-:W-:-:S07]  /*2170*/  FADD R12, R12, R13 ;  /* 0x0000000d0c0c7221 */ /* 0x000fce0000000000 */
.L_x_92:
[----:B------:R-:W-:Y:S02]  /*2180*/  HFMA2 R13, -RZ, RZ, 0, 0 ;  /* 0x00000000ff0d7431 */ /* 0x000fe400000001ff */
[----:B------:R-:W-:Y:S01]  /*2190*/  FADD R7, -R24, R7 ;  /* 0x0000000718077221 */ /* 0x000fe20000000100 */
[----:B------:R-:W-:Y:S01]  /*21a0*/  I2FP.F32.S32 R26, UR14 ;  /* 0x0000000e001a7c45 */ /* 0x000fe20008201400 */
[----:B------:R-:W-:Y:S06]  /*21b0*/  BRA.U !UP1, `(.L_x_93) ;  /* 0x0000000109487547 */ /* 0x000fec000b800000 */
[CC--:B-1----:R-:W-:Y:S01]  /*21c0*/  FMUL R28, R3.reuse, R3.reuse ;  /* 0x00000003031c7220 */ /* 0x0c2fe20000400000 */
[----:B------:R-:W-:Y:S01]  /*21d0*/  FSETP.GE.AND P2, PT, |R0|, |R3|, PT ;  /* 0x400000030000720b */ /* 0x000fe20003f46200 */
        /* <DEDUP_REMOVED lines=9> */
[----:B------:R-:W-:-:S02]  /*2270*/  IMAD.MOV.U32 R13, RZ, RZ, R3 ;  /* 0x000000ffff0d7224 */ /* 0x000fc400078e0003 */
[----:B------:R-:W-:Y:S01]  /*2280*/  @P2 FADD R15, R3, R0 ;  /* 0x00000000030f2221 */ /* 0x000fe20000000000 */
[----:B------:R-:W-:Y:S01]  /*2290*/  MOV R0, R6 ;  /* 0x0000000600007202 */ /* 0x000fe20000000f00 */
[----:B------:R-:W-:Y:S02]  /*22a0*/  @P3 FADD R23, R28, R11 ;  /* 0x0000000b1c173221 */ /* 0x000fe40000000000 */
[----:B------:R-:W-:Y:S01]  /*22b0*/  FADD R16, R16, R15 ;  /* 0x0000000f10107221 */ /* 0x000fe20000000000 */
[----:B------:R-:W-:Y:S01]  /*22c0*/  MOV R11, R24 ;  /* 0x00000018000b7202 */ /* 0x000fe20000000f00 */
[----:B------:R-:W-:-:S07]  /*22d0*/  FADD R12, R12, R23 ;  /* 0x000000170c0c7221 */ /* 0x000fce0000000000 */
.L_x_93:
[----:B------:R-:W-:Y:S05]  /*22e0*/  @!P0 BRA `(.L_x_94) ;  /* 0x0000000000208947 */ /* 0x000fea0003800000 */
[C---:B------:R-:W-:Y:S01]  /*22f0*/  FSETP.GE.AND P0, PT, |R9|.reuse, |R14|, PT ;  /* 0x4000000e0900720b */ /* 0x040fe20003f06200 */
[----:B------:R-:W-:-:S04]  /*2300*/  FADD R3, R9, -R14 ;  /* 0x8000000e09037221 */ /* 0x000fc80000000000 */
[--C-:B------:R-:W-:Y:S01]  /*2310*/  FADD R6, -R14, -R3.reuse ;  /* 0x800000030e067221 */ /* 0x100fe20000000100 */
[----:B------:R-:W-:-:S03]  /*2320*/  FADD R15, R9, -R3 ;  /* 0x80000003090f7221 */ /* 0x000fc60000000000 */
[----:B-1----:R-:W-:Y:S01]  /*2330*/  FADD R23, R9, R6 ;  /* 0x0000000609177221 */ /* 0x002fe20000000000 */
[----:B------:R-:W-:-:S03]  /*2340*/  IMAD.MOV.U32 R9, RZ, RZ, R3 ;  /* 0x000000ffff097224 */ /* 0x000fc600078e0003 */
[----:B------:R-:W-:-:S04]  /*2350*/  @P0 FADD R23, -R14, R15 ;  /* 0x0000000f0e170221 */ /* 0x000fc80000000100 */
[----:B------:R-:W-:-:S07]  /*2360*/  FADD R10, R10, R23 ;  /* 0x000000170a0a7221 */ /* 0x000fce0000000000 */
.L_x_94:
[----:B------:R-:W-:Y:S05]  /*2370*/  @!P1 BRA `(.L_x_95) ;  /* 0x0000000000209947 */ /* 0x000fea0003800000 */
[C---:B------:R-:W-:Y:S01]  /*2380*/  FSETP.GE.AND P0, PT, |R9|.reuse, R2, PT ;  /* 0x000000020900720b */ /* 0x040fe20003f06200 */
[----:B------:R-:W-:-:S04]  /*2390*/  FADD R3, R9, R2 ;  /* 0x0000000209037221 */ /* 0x000fc80000000000 */
[--C-:B------:R-:W-:Y:S01]  /*23a0*/  FADD R6, R2, -R3.reuse ;  /* 0x8000000302067221 */ /* 0x100fe20000000000 */
[----:B------:R-:W-:-:S03]  /*23b0*/  FADD R15, R9, -R3 ;  /* 0x80000003090f7221 */ /* 0x000fc60000000000 */
[----:B-1----:R-:W-:Y:S01]  /*23c0*/  FADD R23, R9, R6 ;  /* 0x0000000609177221 */ /* 0x002fe20000000000 */
[----:B------:R-:W-:-:S03]  /*23d0*/  MOV R9, R3 ;  /* 0x0000000300097202 */ /* 0x000fc60000000f00 */
[----:B------:R-:W-:-:S04]  /*23e0*/  @P0 FADD R23, R2, R15 ;  /* 0x0000000f02170221 */ /* 0x000fc80000000000 */
[----:B------:R-:W-:-:S07]  /*23f0*/  FADD R10, R10, R23 ;  /* 0x000000170a0a7221 */ /* 0x000fce0000000000 */
.L_x_95:
[----:B------:R-:W-:Y:S01]  /*2400*/  FFMA R7, R26, R13, R7 ;  /* 0x0000000d1a077223 */ /* 0x000fe20000000007 */
[----:B------:R-:W-:Y:S06]  /*2410*/  BRA.U !UP0, `(.L_x_96) ;  /* 0x0000000108507547 */ /* 0x000fec000b800000 */
[----:B------:R-:W0:Y:S01]  /*2420*/  S2UR UR14, SR_CgaCtaId ;  /* 0x00000000000e79c3 */ /* 0x000e220000008800 */
[----:B------:R-:W-:Y:S02]  /*2430*/  UMOV UR9, 0x400 ;  /* 0x0000040000097882 */ /* 0x000fe40000000000 */
[----:B------:R-:W-:-:S05]  /*2440*/  UIADD3 UR9, UPT, UPT, UR9, 0x10, URZ ;  /* 0x0000001009097890 */ /* 0x000fca000fffe0ff */
[----:B-1----:R-:W1:Y:S01]  /*2450*/  LDC.64 R2, c[0x0][0x380] ;  /* 0x0000e000ff027b82 */ /* 0x002e620000000a00 */
[----:B0-----:R-:W-:-:S12]  /*2460*/  ULEA UR14, UR14, UR9, 0x18 ;  /* 0x000000090e0e7291 */ /* 0x001fd8000f8ec0ff */
.L_x_97:
[----:B------:R-:W-:-:S04]  /*2470*/  UISETP.GT.AND UP0, UPT, UR5, URZ, UPT ;  /* 0x000000ff0500728c */ /* 0x000fc8000bf04270 */
[----:B------:R-:W-:-:S04]  /*2480*/  USEL UR9, UR26, URZ, !UP0 ;  /* 0x000000ff1a097287 */ /* 0x000fc8000c000000 */
[----:B------:R-:W-:-:S04]  /*2490*/  UIADD3 UR9, UPT, UPT, UR9, UR5, URZ ;  /* 0x0000000509097290 */ /* 0x000fc8000fffe0ff */
[----:B------:R-:W-:-:S09]  /*24a0*/  ULEA UR9, UR9, UR14, 0x2 ;  /* 0x0000000e09097291 */ /* 0x000fd2000f8e10ff */
[----:B------:R-:W1:Y:S02]  /*24b0*/  LDS R15, [UR9+-0x4] ;  /* 0xfffffc09ff0f7984 */ /* 0x000e640008000800 */
[----:B-1----:R-:W-:-:S06]  /*24c0*/  IMAD.WIDE R14, R15, 0x4, R2 ;  /* 0x000000040f0e7825 */ /* 0x002fcc00078e0202 */
[----:B------:R-:W2:Y:S02]  /*24d0*/  LDG.E.CONSTANT R14, desc[UR24][R14.64] ;  /* 0x000000180e0e7981 */ /* 0x000ea4000c1e9900 */
[----:B--2---:R-:W-:-:S13]  /*24e0*/  FSETP.GTU.AND P0, PT, R14, R21, PT ;  /* 0x000000150e00720b */ /* 0x004fda0003f0c000 */
[----:B------:R-:W-:Y:S05]  /*24f0*/  @P0 BRA `(.L_x_96) ;  /* 0x0000000000180947 */ /* 0x000fea0003800000 */
[----:B------:R-:W-:-:S04]  /*2500*/  UISETP.NE.AND UP0, UPT, UR5, URZ, UPT ;  /* 0x000000ff0500728c */ /* 0x000fc8000bf05270 */
[----:B------:R-:W-:-:S04]  /*2510*/  USEL UR5, UR26, UR5, !UP0 ;  /* 0x000000051a057287 */ /* 0x000fc8000c000000 */
[----:B------:R-:W-:-:S04]  /*2520*/  UIADD3 UR5, UPT, UPT, UR5, -0x1, URZ ;  /* 0xffffffff05057890 */ /* 0x000fc8000fffe0ff */
[----:B------:R-:W-:-:S09]  /*2530*/  UISETP.NE.AND UP0, UPT, UR13, UR5, UPT ;  /* 0x000000050d00728c */ /* 0x000fd2000bf05270 */
[----:B------:R-:W-:Y:S05]  /*2540*/  BRA.U UP0, `(.L_x_97) ;  /* 0xfffffffd00c87547 */ /* 0x000fea000b83ffff */
[----:B------:R-:W-:-:S05]  /*2550*/  UMOV UR5, UR13 ;  /* 0x0000000d00057c82 */ /* 0x000fca0008000000 */
.L_x_96:
[----:B------:R-:W0:Y:S01]  /*2560*/  S2UR UR14, SR_CgaCtaId ;  /* 0x00000000000e79c3 */ /* 0x000e220000008800 */
[----:B------:R-:W-:Y:S01]  /*2570*/  UMOV UR9, 0x400 ;  /* 0x0000040000097882 */ /* 0x000fe20000000000 */
[----:B-1----:R-:W-:Y:S01]  /*2580*/  MOV R2, UR10 ;  /* 0x0000000a00027c02 */ /* 0x002fe20008000f00 */
[----:B------:R-:W-:Y:S02]  /*2590*/  UIADD3 UR9, UPT, UPT, UR9, 0x10, URZ ;  /* 0x0000001009097890 */ /* 0x000fe4000fffe0ff */
[----:B------:R-:W-:Y:S02]  /*25a0*/  UISETP.NE.AND UP0, UPT, UR8, UR6, UPT ;  /* 0x000000060800728c */ /* 0x000fe4000bf05270 */
[----:B0-----:R-:W-:-:S04]  /*25b0*/  ULEA UR9, UR14, UR9, 0x18 ;  /* 0x000000090e097291 */ /* 0x001fc8000f8ec0ff */
[----:B------:R-:W-:-:S09]  /*25c0*/  ULEA UR9, UR5, UR9, 0x2 ;  /* 0x0000000905097291 */ /* 0x000fd2000f8e10ff */
[----:B------:R0:W-:Y:S01]  /*25d0*/  STS [UR9], R2 ;  /* 0x00000002ff007988 */ /* 0x0001e20008000809 */
[----:B------:R-:W-:Y:S05]  /*25e0*/  BRA.U !UP0, `(.L_x_98) ;  /* 0x0000000108407547 */ /* 0x000fea000b800000 */
[----:B0-----:R-:W0:Y:S02]  /*25f0*/  LDC.64 R2, c[0x0][0x388] ;  /* 0x0000e200ff027b82 */ /* 0x001e240000000a00 */
.L_x_99:
[----:B------:R-:W-:-:S04]  /*2600*/  UISETP.GT.AND UP0, UPT, UR6, URZ, UPT ;  /* 0x000000ff0600728c */ /* 0x000fc8000bf04270 */
[----:B------:R-:W-:-:S04]  /*2610*/  USEL UR9, UR26, URZ, !UP0 ;  /* 0x000000ff1a097287 */ /* 0x000fc8000c000000 */
[----:B------:R-:W-:-:S04]  /*2620*/  UIADD3 UR9, UPT, UPT, UR9, UR6, URZ ;  /* 0x0000000609097290 */ /* 0x000fc8000fffe0ff */
[----:B------:R-:W-:-:S09]  /*2630*/  ULEA UR9, UR9, UR12, 0x2 ;  /* 0x0000000c09097291 */ /* 0x000fd2000f8e10ff */
[----:B------:R-:W0:Y:S02]  /*2640*/  LDS R15, [UR9+-0x4] ;  /* 0xfffffc09ff0f7984 */ /* 0x000e240008000800 */
[----:B0-----:R-:W-:-:S06]  /*2650*/  IMAD.WIDE R14, R15, 0x4, R2 ;  /* 0x000000040f0e7825 */ /* 0x001fcc00078e0202 */
[----:B------:R-:W2:Y:S02]  /*2660*/  LDG.E.CONSTANT R15, desc[UR24][R14.64] ;  /* 0x000000180e0f7981 */ /* 0x000ea4000c1e9900 */
[----:B--2---:R-:W-:-:S13]  /*2670*/  FSETP.GE.AND P0, PT, R15, R22, PT ;  /* 0x000000160f00720b */ /* 0x004fda0003f06000 */
[----:B------:R-:W-:Y:S05]  /*2680*/  @!P0 BRA `(.L_x_98) ;  /* 0x0000000000188947 */ /* 0x000fea0003800000 */
[----:B------:R-:W-:-:S04]  /*2690*/  UISETP.NE.AND UP0, UPT, UR6, URZ, UPT ;  /* 0x000000ff0600728c */ /* 0x000fc8000bf05270 */
[----:B------:R-:W-:-:S04]  /*26a0*/  USEL UR6, UR26, UR6, !UP0 ;  /* 0x000000061a067287 */ /* 0x000fc8000c000000 */
[----:B------:R-:W-:-:S04]  /*26b0*/  UIADD3 UR6, UPT, UPT, UR6, -0x1, URZ ;  /* 0xffffffff06067890 */ /* 0x000fc8000fffe0ff */
[----:B------:R-:W-:-:S09]  /*26c0*/  UISETP.NE.AND UP0, UPT, UR8, UR6, UPT ;  /* 0x000000060800728c */ /* 0x000fd2000bf05270 */
[----:B------:R-:W-:Y:S05]  /*26d0*/  BRA.U UP0, `(.L_x_99) ;  /* 0xfffffffd00c87547 */ /* 0x000fea000b83ffff */
[----:B------:R-:W-:-:S05]  /*26e0*/  UMOV UR6, UR8 ;  /* 0x0000000800067c82 */ /* 0x000fca0008000000 */
.L_x_98:
[----:B------:R-:W-:Y:S01]  /*26f0*/  LOP3.LUT P0, RZ, R8, UR4, RZ, 0xfc, !PT ;  /* 0x0000000408ff7c12 */ /* 0x000fe2000f80fcff */
[----:B------:R-:W-:Y:S01]  /*2700*/  ULEA UR9, UR6, UR12, 0x2 ;  /* 0x0000000c06097291 */ /* 0x000fe2000f8e10ff */
[----:B0-----:R-:W-:-:S08]  /*2710*/  IMAD.U32 R2, RZ, RZ, UR10 ;  /* 0x0000000aff027e24 */ /* 0x001fd0000f8e00ff */
[----:B------:R0:W-:Y:S03]  /*2720*/  STS [UR9], R2 ;  /* 0x00000002ff007988 */ /* 0x0001e60008000809 */
[----:B------:R-:W-:Y:S05]  /*2730*/  @P0 BRA `(.L_x_100) ;  /* 0x0000000000f80947 */ /* 0x000fea0003800000 */
[----:B------:R-:W1:Y:S01]  /*2740*/  S2UR UR14, SR_CgaCtaId ;  /* 0x00000000000e79c3 */ /* 0x000e620000008800 */
[----:B------:R-:W-:-:S07]  /*2750*/  UMOV UR9, 0x400 ;  /* 0x0000040000097882 */ /* 0x000fce0000000000 */
[----:B0-----:R-:W0:Y:S01]  /*2760*/  LDC.64 R2, c[0x0][0x388] ;  /* 0x0000e200ff027b82 */ /* 0x001e220000000a00 */
[----:B------:R-:W-:-:S07]  /*2770*/  UIADD3 UR9, UPT, UPT, UR9, 0x10, URZ ;  /* 0x0000001009097890 */ /* 0x000fce000fffe0ff */
[----:B------:R-:W2:Y:S01]  /*2780*/  LDC.64 R14, c[0x0][0x380] ;  /* 0x0000e000ff0e7b82 */ /* 0x000ea20000000a00 */
[----:B------:R-:W-:Y:S01]  /*2790*/  FADD R22, R0, R16 ;  /* 0x0000001000167221 */ /* 0x000fe20000000000 */
[----:B------:R-:W-:Y:S01]  /*27a0*/  FADD R24, R11, R12 ;  /* 0x0000000c0b187221 */ /* 0x000fe20000000000 */
[----:B------:R-:W3:Y:S01]  /*27b0*/  LDCU.128 UR16, c[0x0][0x3d0] ;  /* 0x00007a00ff1077ac */ /* 0x000ee20008000c00 */
[----:B-1----:R-:W-:Y:S02]  /*27c0*/  ULEA UR9, UR14, UR9, 0x18 ;  /* 0x000000090e097291 */ /* 0x002fe4000f8ec0ff */
[----:B------:R-:W-:Y:S02]  /*27d0*/  ULEA UR14, UR8, UR12, 0x2 ;  /* 0x0000000c080e7291 */ /* 0x000fe4000f8e10ff */
[----:B------:R-:W-:-:S07]  /*27e0*/  ULEA UR9, UR13, UR9, 0x2 ;  /* 0x000000090d097291 */ /* 0x000fce000f8e10ff */
[----:B------:R-:W0:Y:S04]  /*27f0*/  LDS R21, [UR14] ;  /* 0x0000000eff157984 */ /* 0x000e280008000800 */
[----:B------:R-:W2:Y:S01]  /*2800*/  LDS R13, [UR9] ;  /* 0x00000009ff0d7984 */ /* 0x000ea20008000800 */
[----:B0-----:R-:W-:-:S04]  /*2810*/  IMAD.WIDE R2, R21, 0x4, R2 ;  /* 0x0000000415027825 */ /* 0x001fc800078e0202 */
[----:B--2---:R-:W-:Y:S02]  /*2820*/  IMAD.WIDE R14, R13, 0x4, R14 ;  /* 0x000000040d0e7825 */ /* 0x004fe400078e020e */
[----:B------:R-:W2:Y:S04]  /*2830*/  LDG.E.CONSTANT R3, desc[UR24][R2.64] ;  /* 0x0000001802037981 */ /* 0x000ea8000c1e9900 */
[----:B------:R-:W2:Y:S01]  /*2840*/  LDG.E.CONSTANT R14, desc[UR24][R14.64] ;  /* 0x000000180e0e7981 */ /* 0x000ea2000c1e9900 */
[----:B------:R-:W-:Y:S01]  /*2850*/  FMUL R21, R22, UR11 ;  /* 0x0000000b16157c20 */ /* 0x000fe20008400000 */
[----:B------:R-:W-:Y:S01]  /*2860*/  I2FP.F32.S32 R13, UR26 ;  /* 0x0000001a000d7c45 */ /* 0x000fe20008201400 */
[----:B------:R-:W-:Y:S01]  /*2870*/  UIADD3 UR9, UPT, UPT, UR27, UR10, URZ ;  /* 0x0000000a1b097290 */ /* 0x000fe2000fffe0ff */
[----:B------:R-:W-:-:S03]  /*2880*/  FSETP.NEU.AND P1, PT, R4, RZ, PT ;  /* 0x000000ff0400720b */ /* 0x000fc60003f2d000 */
[----:B------:R-:W-:Y:S01]  /*2890*/  FMUL R25, R13, 0.5 ;  /* 0x3f0000000d197820 */ /* 0x000fe20000400000 */
[----:B---3--:R-:W-:Y:S02]  /*28a0*/  UIMAD.WIDE UR14, UR9, 0x4, UR18 ;  /* 0x00000004090e78a5 */ /* 0x008fe4000f8e0212 */
[----:B------:R-:W-:Y:S01]  /*28b0*/  UIMAD.WIDE UR16, UR9, 0x4, UR16 ;  /* 0x00000004091078a5 */ /* 0x000fe2000f8e0210 */
[----:B--2---:R-:W-:Y:S01]  /*28c0*/  FADD R6, R14, R3 ;  /* 0x000000030e067221 */ /* 0x004fe20000000000 */
[----:B------:R-:W-:-:S03]  /*28d0*/  FADD R14, R9, R10 ;  /* 0x0000000a090e7221 */ /* 0x000fc60000000000 */
[----:B------:R-:W-:Y:S01]  /*28e0*/  FFMA R23, R6, 0.5, R21 ;  /* 0x3f00000006177823 */ /* 0x000fe20000000015 */
[----:B------:R-:W-:Y:S01]  /*28f0*/  FADD R6, R13, -1 ;  /* 0xbf8000000d067421 */ /* 0x000fe20000000000 */
[----:B------:R-:W-:Y:S01]  /*2900*/  FMUL R21, R21, R21 ;  /* 0x0000001515157220 */ /* 0x000fe20000400000 */
[----:B------:R-:W-:Y:S01]  /*2910*/  FMUL R14, R14, UR11 ;  /* 0x0000000b0e0e7c20 */ /* 0x000fe20008400000 */
[----:B------:R-:W-:Y:S01]  /*2920*/  FMUL R23, R23, 0.5 ;  /* 0x3f00000017177820 */ /* 0x000fe20000400000 */
[----:B------:R-:W-:Y:S01]  /*2930*/  FMUL R2, R25, R6 ;  /* 0x0000000619027220 */ /* 0x000fe20000400000 */
[----:B------:R-:W-:Y:S02]  /*2940*/  FFMA R21, R24, UR11, -R21 ;  /* 0x0000000b18157c23 */ /* 0x000fe40008000815 */
[-C--:B------:R-:W-:Y:S01]  /*2950*/  FFMA R3, R13, -R23.reuse, R22 ;  /* 0x800000170d037223 */ /* 0x080fe20000000016 */
[----:B------:R-:W-:Y:S01]  /*2960*/  FFMA R22, -R2, R23, R7 ;  /* 0x0000001702167223 */ /* 0x000fe20000000107 */
[----:B------:R-:W-:Y:S01]  /*2970*/  FMUL R23, R14, R14 ;  /* 0x0000000e0e177220 */ /* 0x000fe20000400000 */
[----:B------:R-:W-:Y:S01]  /*2980*/  FMNMX R14, RZ, R21, !PT ;  /* 0x00000015ff0e7209 */ /* 0x000fe20007800000 */
[----:B------:R-:W-:-:S02]  /*2990*/  FMUL R24, R2, R3 ;  /* 0x0000000302187220 */ /* 0x000fc40000400000 */
[-C--:B------:R-:W-:Y:S02]  /*29a0*/  FMUL R21, R19, R23.reuse ;  /* 0x0000001713157220 */ /* 0x080fe40000400000 */
[----:B------:R-:W-:Y:S01]  /*29b0*/  FFMA R22, R13, R22, -R24 ;  /* 0x000000160d167223 */ /* 0x000fe20000000818 */
[-C--:B------:R-:W-:Y:S01]  /*29c0*/  FMUL R13, R20, R23.reuse ;  /* 0x00000017140d7220 */ /* 0x080fe20000400000 */
[----:B------:R-:W-:Y:S01]  /*29d0*/  FMUL R14, R17, R14 ;  /* 0x0000000e110e7220 */ /* 0x000fe20000400000 */
[----:B------:R-:W-:Y:S01]  /*29e0*/  FMUL R23, R18, R23 ;  /* 0x0000001712177220 */ /* 0x000fe20000400000 */
[----:B------:R-:W-:-:S03]  /*29f0*/  FMUL R22, R22, R5 ;  /* 0x0000000516167220 */ /* 0x000fc60000400000 */
[----:B------:R-:W-:Y:S01]  /*2a00*/  FSETP.GT.AND P0, PT, R14, R13, PT ;  /* 0x0000000d0e00720b */ /* 0x000fe20003f04000 */
[----:B------:R-:W-:Y:S01]  /*2a10*/  HFMA2 R13, -RZ, RZ, 2, 0 ;  /* 0x40000000ff0d7431 */ /* 0x000fe200000001ff */
[----:B------:R-:W-:Y:S02]  /*2a20*/  FSEL R15, R22, RZ, P1 ;  /* 0x000000ff160f7208 */ /* 0x000fe40000800000 */
[C---:B------:R-:W-:Y:S02]  /*2a30*/  FSETP.GTU.AND P2, PT, R14.reuse, R21, PT ;  /* 0x000000150e00720b */ /* 0x040fe40003f4c000 */
[----:B------:R-:W-:Y:S01]  /*2a40*/  FSETP.GTU.AND P1, PT, R14, R23, PT ;  /* 0x000000170e00720b */ /* 0x000fe20003f2c000 */
[----:B------:R-:W-:Y:S01]  /*2a50*/  FFMA R3, -R2, R15, R3 ;  /* 0x0000000f02037223 */ /* 0x000fe20000000103 */
[----:B------:R-:W-:Y:S02]  /*2a60*/  MOV R14, UR16 ;  /* 0x00000010000e7c02 */ /* 0x000fe40008000f00 */
[----:B------:R-:W-:Y:S01]  /*2a70*/  FSEL R2, R13, 1, !P2 ;  /* 0x3f8000000d027808 */ /* 0x000fe20005000000 */
[----:B------:R-:W-:-:S03]  /*2a80*/  FMUL R3, R3, UR11 ;  /* 0x0000000b03037c20 */ /* 0x000fc60008400000 */
[----:B------:R-:W-:Y:S01]  /*2a90*/  FSEL R13, R2, 3, P1 ;  /* 0x40400000020d7808 */ /* 0x000fe20000800000 */
[----:B------:R-:W-:Y:S01]  /*2aa0*/  FFMA R21, R6, R15, R3 ;  /* 0x0000000f06157223 */ /* 0x000fe20000000003 */
[----:B------:R-:W-:Y:S01]  /*2ab0*/  MOV R2, UR14 ;  /* 0x0000000e00027c02 */ /* 0x000fe20008000f00 */
[----:B------:R-:W-:Y:S01]  /*2ac0*/  IMAD.U32 R3, RZ, RZ, UR15 ;  /* 0x0000000fff037e24 */ /* 0x000fe2000f8e00ff */
[----:B------:R-:W-:Y:S02]  /*2ad0*/  FSEL R13, R13, RZ, !P0 ;  /* 0x000000ff0d0d7208 */ /* 0x000fe40004000000 */
[----:B------:R-:W-:-:S03]  /*2ae0*/  MOV R15, UR17 ;  /* 0x00000011000f7c02 */ /* 0x000fc60008000f00 */
[----:B------:R1:W-:Y:S04]  /*2af0*/  STG.E desc[UR24][R2.64], R13 ;  /* 0x0000000d02007986 */ /* 0x0003e8000c101918 */
[----:B------:R1:W-:Y:S01]  /*2b00*/  STG.E desc[UR24][R14.64], R21 ;  /* 0x000000150e007986 */ /* 0x0003e2000c101918 */
[----:B------:R-:W-:Y:S05]  /*2b10*/  BRA `(.L_x_101) ;  /* 0x00000000002c7947 */ /* 0x000fea0003800000 */
.L_x_100:
[----:B------:R-:W1:Y:S01]  /*2b20*/  LDCU.128 UR16, c[0x0][0x3d0] ;  /* 0x00007a00ff1077ac */ /* 0x000e620008000c00 */
[----:B------:R-:W-:Y:S01]  /*2b30*/  IMAD.MOV.U32 R13, RZ, RZ, 0x7fffffff ;  /* 0x7fffffffff0d7424 */ /* 0x000fe200078e00ff */
[----:B------:R-:W-:-:S04]  /*2b40*/  UIADD3 UR9, UPT, UPT, UR27, UR10, URZ ;  /* 0x0000000a1b097290 */ /* 0x000fc8000fffe0ff */
[----:B-1----:R-:W-:Y:S02]  /*2b50*/  UIMAD.WIDE UR14, UR9, 0x4, UR18 ;  /* 0x00000004090e78a5 */ /* 0x002fe4000f8e0212 */
[----:B------:R-:W-:-:S04]  /*2b60*/  UIMAD.WIDE UR16, UR9, 0x4, UR16 ;  /* 0x00000004091078a5 */ /* 0x000fc8000f8e0210 */
[----:B0-----:R-:W-:Y:S02]  /*2b70*/  MOV R2, UR14 ;  /* 0x0000000e00027c02 */ /* 0x001fe40008000f00 */
[----:B------:R-:W-:Y:S01]  /*2b80*/  MOV R3, UR15 ;  /* 0x0000000f00037c02 */ /* 0x000fe20008000f00 */
[----:B------:R-:W-:Y:S01]  /*2b90*/  IMAD.U32 R14, RZ, RZ, UR16 ;  /* 0x00000010ff0e7e24 */ /* 0x000fe2000f8e00ff */
[----:B------:R-:W-:-:S03]  /*2ba0*/  MOV R15, UR17 ;  /* 0x00000011000f7c02 */ /* 0x000fc60008000f00 */
[----:B------:R0:W-:Y:S04]  /*2bb0*/  STG.E desc[UR24][R2.64], R13 ;  /* 0x0000000d02007986 */ /* 0x0001e8000c101918 */
[----:B------:R0:W-:Y:S02]  /*2bc0*/  STG.E desc[UR24][R14.64], R13 ;  /* 0x0000000d0e007986 */ /* 0x0001e4000c101918 */
.L_x_101:
[----:B------:R-:W2:Y:S01]  /*2bd0*/  LDCU UR9, c[0x0][0x3c0] ;  /* 0x00007800ff0977ac */ /* 0x000ea20008000800 */
[----:B01----:R-:W-:Y:S01]  /*2be0*/  MOV R13, R0 ;  /* 0x00000000000d7202 */ /* 0x003fe20000000f00 */
[----:B------:R-:W-:Y:S02]  /*2bf0*/  UIADD3 UR7, UPT, UPT, UR7, 0x1, URZ ;  /* 0x0000000107077890 */ /* 0x000fe4000fffe0ff */
[----:B------:R-:W-:Y:S02]  /*2c00*/  UIADD3 UR10, UPT, UPT, UR10, 0x1, URZ ;  /* 0x000000010a0a7890 */ /* 0x000fe4000fffe0ff */
[----:B------:R-:W-:Y:S02]  /*2c10*/  UISETP.NE.AND UP0, UPT, UR7, UR26, UPT ;  /* 0x0000001a0700728c */ /* 0x000fe4000bf05270 */
[----:B------:R-:W-:Y:S02]  /*2c20*/  UIADD3 UR6, UPT, UPT, UR6, 0x1, URZ ;  /* 0x0000000106067890 */ /* 0x000fe4000fffe0ff */
[----:B------:R-:W-:-:S02]  /*2c30*/  USEL UR7, UR7, URZ, UP0 ;  /* 0x000000ff07077287 */ /* 0x000fc40008000000 */
[----:B------:R-:W-:Y:S02]  /*2c40*/  UIADD3 UR5, UPT, UPT, UR5, 0x1, URZ ;  /* 0x0000000105057890 */ /* 0x000fe4000fffe0ff */
[----:B------:R-:W-:Y:S02]  /*2c50*/  UISETP.NE.AND UP2, UPT, UR6, UR26, UPT ;  /* 0x0000001a0600728c */ /* 0x000fe4000bf45270 */
[----:B--2---:R-:W-:Y:S02]  /*2c60*/  UISETP.GE.AND UP0, UPT, UR10, UR9, UPT ;  /* 0x000000090a00728c */ /* 0x004fe4000bf06270 */
[----:B------:R-:W-:Y:S02]  /*2c70*/  UISETP.NE.AND UP1, UPT, UR5, UR26, UPT ;  /* 0x0000001a0500728c */ /* 0x000fe4000bf25270 */
[----:B------:R-:W-:Y:S02]  /*2c80*/  USEL UR6, UR6, URZ, UP2 ;  /* 0x000000ff06067287 */ /* 0x000fe40009000000 */
[----:B------:R-:W-:Y:S01]  /*2c90*/  USEL UR5, UR5, URZ, UP1 ;  /* 0x000000ff05057287 */ /* 0x000fe20008800000 */
[----:B------:R-:W-:-:S02]  /*2ca0*/  UMOV UR9, UR13 ;  /* 0x0000000d00097c82 */ /* 0x000fc40008000000 */
[----:B------:R-:W-:Y:S09]  /*2cb0*/  BRA.U !UP0, `(.L_x_102) ;  /* 0xffffffed08607547 */ /* 0x000ff2000b83ffff */
[----:B------:R-:W-:Y:S05]  /*2cc0*/  EXIT ;  /* 0x000000000000794d */ /* 0x000fea0003800000 */
.L_x_69:
[----:B------:R-:W3:Y:S02]  /*2cd0*/  LDCU UR5, c[0x0][0x3c0] ;  /* 0x00007800ff0577ac */ /* 0x000ee40008000800 */
[----:B---3--:R-:W-:-:S13]  /*2ce0*/  ISETP.GE.AND P0, PT, R0, UR5, PT ;  /* 0x0000000500007c0c */ /* 0x008fda000bf06270 */
[----:B------:R-:W-:Y:S05]  /*2cf0*/  @P0 EXIT ;  /* 0x000000000000094d */ /* 0x000fea0003800000 */
[----:B0-----:R-:W0:Y:S01]  /*2d00*/  LDC.64 R6, c[0x0][0x3d0] ;  /* 0x0000f400ff067b82 */ /* 0x001e220000000a00 */
[----:B------:R-:W-:Y:S01]  /*2d10*/  IMAD.MOV.U32 R11, RZ, RZ, 0x7fffffff ;  /* 0x7fffffffff0b7424 */ /* 0x000fe200078e00ff */
[----:B------:R-:W3:Y:S06]  /*2d20*/  LDCU UR4, c[0x0][0x360] ;  /* 0x00006c00ff0477ac */ /* 0x000eec0008000800 */
[----:B-1----:R-:W1:Y:S02]  /*2d30*/  LDC.64 R8, c[0x0][0x3d8] ;  /* 0x0000f600ff087b82 */ /* 0x002e640000000a00 */
.L_x_103:
[C---:B----4-:R-:W-:Y:S02]  /*2d40*/  IADD3 R5, PT, PT, R0.reuse, UR27, RZ ;  /* 0x0000001b00057c10 */ /* 0x050fe4000fffe0ff */
[----:B---3--:R-:W-:-:S03]  /*2d50*/  IADD3 R0, PT, PT, R0, UR4, RZ ;  /* 0x0000000400007c10 */ /* 0x008fc6000fffe0ff */
[----:B0-----:R-:W-:Y:S01]  /*2d60*/  IMAD.WIDE R2, R5, 0x4, R6 ;  /* 0x0000000405027825 */ /* 0x001fe200078e0206 */
[----:B------:R-:W-:-:S03]  /*2d70*/  ISETP.GE.AND P0, PT, R0, UR5, PT ;  /* 0x0000000500007c0c */ /* 0x000fc6000bf06270 */
[----:B-1----:R-:W-:Y:S01]  /*2d80*/  IMAD.WIDE R4, R5, 0x4, R8 ;  /* 0x0000000405047825 */ /* 0x002fe200078e0208 */
[----:B------:R4:W-:Y:S04]  /*2d90*/  STG.E desc[UR24][R2.64], R11 ;  /* 0x0000000b02007986 */ /* 0x0009e8000c101918 */
[----:B------:R4:W-:Y:S05]  /*2da0*/  STG.E desc[UR24][R4.64], R11 ;  /* 0x0000000b04007986 */ /* 0x0009ea000c101918 */
[----:B------:R-:W-:Y:S05]  /*2db0*/  @!P0 BRA `(.L_x_103) ;  /* 0xfffffffc00e08947 */ /* 0x000fea000383ffff */
[----:B------:R-:W-:Y:S05]  /*2dc0*/  EXIT ;  /* 0x000000000000794d */ /* 0x000fea0003800000 */
        .weak           $__internal_2_$__cuda_sm20_rcp_rn_f32_slowpath
        .type           $__internal_2_$__cuda_sm20_rcp_rn_f32_slowpath,@function
        .size           $__internal_2_$__cuda_sm20_rcp_rn_f32_slowpath,($__internal_3_$__cuda_sm3x_div_rn_noftz_f32_slowpath - $__internal_2_$__cuda_sm20_rcp_rn_f32_slowpath)
$__internal_2_$__cuda_sm20_rcp_rn_f32_slowpath:
[----:B------:R-:W-:-:S05]  /*2dd0*/  IMAD.SHL.U32 R5, R4, 0x2, RZ ;  /* 0x0000000204057824 */ /* 0x000fca00078e00ff */
[----:B------:R-:W-:-:S04]  /*2de0*/  SHF.R.U32.HI R11, RZ, 0x18, R5 ;  /* 0x00000018ff0b7819 */ /* 0x000fc80000011605 */
[----:B------:R-:W-:-:S13]  /*2df0*/  ISETP.NE.U32.AND P0, PT, R11, RZ, PT ;  /* 0x000000ff0b00720c */ /* 0x000fda0003f05070 */
[----:B------:R-:W-:Y:S05]  /*2e00*/  @P0 BRA `(.L_x_104) ;  /* 0x0000000000340947 */ /* 0x000fea0003800000 */
[----:B------:R-:W-:-:S04]  /*2e10*/  SHF.L.U32 R5, R4, 0x1, RZ ;  /* 0x0000000104057819 */ /* 0x000fc800000006ff */
[----:B------:R-:W-:-:S13]  /*2e20*/  ISETP.NE.AND P0, PT, R5, RZ, PT ;  /* 0x000000ff0500720c */ /* 0x000fda0003f05270 */
[----:B------:R-:W0:Y:S02]  /*2e30*/  @!P0 MUFU.RCP R5, R4 ;  /* 0x0000000400058308 */ /* 0x000e240000001000 */
[----:B0-----:R-:W-:Y:S01]  /*2e40*/  @!P0 R2UR UR4, R5 ;  /* 0x00000000050482ca */ /* 0x001fe200000e0000 */
[----:B------:R-:W-:-:S14]  /*2e50*/  @!P0 BRA `(.L_x_105) ;  /* 0x0000000000b08947 */ /* 0x000fdc0003800000 */
[----:B------:R-:W-:-:S04]  /*2e60*/  FFMA R7, R4, 1.84467440737095516160e+19, RZ ;  /* 0x5f80000004077823 */ /* 0x000fc800000000ff */
[----:B------:R-:W0:Y:S02]  /*2e70*/  MUFU.RCP R8, R7 ;  /* 0x0000000700087308 */ /* 0x000e240000001000 */
[----:B0-----:R-:W-:-:S04]  /*2e80*/  FFMA R5, R7, R8, -1 ;  /* 0xbf80000007057423 */ /* 0x001fc80000000008 */
[----:B------:R-:W-:-:S04]  /*2e90*/  FADD.FTZ R5, -R5, -RZ ;  /* 0x800000ff05057221 */ /* 0x000fc80000010100 */
[----:B------:R-:W-:-:S04]  /*2ea0*/  FFMA R5, R8, R5, R8 ;  /* 0x0000000508057223 */ /* 0x000fc80000000008 */
[----:B------:R-:W-:-:S05]  /*2eb0*/  FFMA R5, R5, 1.84467440737095516160e+19, RZ ;  /* 0x5f80000005057823 */ /* 0x000fca00000000ff */
[----:B------:R-:W-:Y:S01]  /*2ec0*/  R2UR UR4, R5 ;  /* 0x00000000050472ca */ /* 0x000fe200000e0000 */
[----:B------:R-:W-:-:S14]  /*2ed0*/  BRA `(.L_x_105) ;  /* 0x0000000000907947 */ /* 0x000fdc0003800000 */
.L_x_104:
[----:B------:R-:W-:-:S04]  /*2ee0*/  IADD3 R13, PT, PT, R11, -0xfd, RZ ;  /* 0xffffff030b0d7810 */ /* 0x000fc80007ffe0ff */
[----:B------:R-:W-:-:S13]  /*2ef0*/  ISETP.GT.U32.AND P0, PT, R13, 0x1, PT ;  /* 0x000000010d00780c */ /* 0x000fda0003f04070 */
[----:B------:R-:W-:Y:S05]  /*2f00*/  @P0 BRA `(.L_x_106) ;  /* 0x00000000007c0947 */ /* 0x000fea0003800000 */
[----:B------:R-:W-:Y:S01]  /*2f10*/  LOP3.LUT R5, R4, 0x7fffff, RZ, 0xc0, !PT ;  /* 0x007fffff04057812 */ /* 0x000fe200078ec0ff */
[----:B------:R-:W-:-:S03]  /*2f20*/  IMAD.MOV.U32 R10, RZ, RZ, 0x3 ;  /* 0x00000003ff0a7424 */ /* 0x000fc600078e00ff */
[----:B------:R-:W-:Y:S02]  /*2f30*/  LOP3.LUT R5, R5, 0x3f800000, RZ, 0xfc, !PT ;  /* 0x3f80000005057812 */ /* 0x000fe400078efcff */
[----:B------:R-:W-:Y:S02]  /*2f40*/  SHF.L.U32 R10, R10, R13, RZ ;  /* 0x0000000d0a0a7219 */ /* 0x000fe400000006ff */
[----:B------:R-:W0:Y:S02]  /*2f50*/  MUFU.RCP R8, R5 ;  /* 0x0000000500087308 */ /* 0x000e240000001000 */
        /* <DEDUP_REMOVED lines=8> */
[----:B------:R-:W-:Y:S02]  /*2fe0*/  LOP3.LUT R10, R10, R7, RZ, 0xc0, !PT ;  /* 0x000000070a0a7212 */ /* 0x000fe400078ec0ff */
[----:B------:R-:W-:-:S02]  /*2ff0*/  IADD3 R8, PT, PT, -R8, RZ, RZ ;  /* 0x000000ff08087210 */ /* 0x000fc40007ffe1ff */
[-C--:B------:R-:W-:Y:S02]  /*3000*/  SHF.R.U32.HI R10, RZ, R13.reuse, R10 ;  /* 0x0000000dff0a7219 */ /* 0x080fe4000001160a */
[--C-:B------:R-:W-:Y:S01]  /*3010*/  LOP3.LUT P1, RZ, R8, R13, R7.reuse, 0xf8, !PT ;  /* 0x0000000d08ff7212 */ /* 0x100fe2000782f807 */
[----:B------:R-:W-:Y:S01]  /*3020*/  VIADD R8, R11, 0xffffff04 ;  /* 0xffffff040b087836 */ /* 0x000fe20000000000 */
[C---:B------:R-:W-:Y:S02]  /*3030*/  LOP3.LUT P0, RZ, R10.reuse, 0x1, RZ, 0xc0, !PT ;  /* 0x000000010aff7812 */ /* 0x040fe4000780c0ff */
[----:B------:R-:W-:Y:S02]  /*3040*/  LOP3.LUT P2, RZ, R10, 0x2, RZ, 0xc0, !PT ;  /* 0x000000020aff7812 */ /* 0x000fe4000784c0ff */
[----:B------:R-:W-:Y:S02]  /*3050*/  SHF.R.U32.HI R7, RZ, R8, R7 ;  /* 0x00000008ff077219 */ /* 0x000fe40000011607 */
[----:B------:R-:W-:-:S02]  /*3060*/  PLOP3.LUT P0, PT, P0, P1, P2, 0xe0, 0x0 ;  /* 0x000000000000781c */ /* 0x000fc40000703c20 */
[----:B------:R-:W-:Y:S02]  /*3070*/  LOP3.LUT P1, RZ, R4, 0x7fffff, RZ, 0xc0, !PT ;  /* 0x007fffff04ff7812 */ /* 0x000fe4000782c0ff */
[----:B------:R-:W-:-:S04]  /*3080*/  SEL R5, RZ, 0x1, !P0 ;  /* 0x00000001ff057807 */ /* 0x000fc80004000000 */
[----:B------:R-:W-:-:S04]  /*3090*/  IADD3 R5, PT, PT, -R5, RZ, RZ ;  /* 0x000000ff05057210 */ /* 0x000fc80007ffe1ff */
[----:B------:R-:W-:-:S13]  /*30a0*/  ISETP.GE.AND P0, PT, R5, RZ, PT ;  /* 0x000000ff0500720c */ /* 0x000fda0003f06270 */
[----:B------:R-:W-:-:S04]  /*30b0*/  @!P0 IADD3 R7, PT, PT, R7, 0x1, RZ ;  /* 0x0000000107078810 */ /* 0x000fc80007ffe0ff */
[----:B------:R-:W-:-:S04]  /*30c0*/  @!P1 SHF.L.U32 R7, R7, 0x1, RZ ;  /* 0x0000000107079819 */ /* 0x000fc800000006ff */
[----:B------:R-:W-:-:S04]  /*30d0*/  LOP3.LUT R7, R7, 0x80000000, R4, 0xf8, !PT ;  /* 0x8000000007077812 */ /* 0x000fc800078ef804 */
[----:B------:R-:W-:Y:S01]  /*30e0*/  R2UR UR4, R7 ;  /* 0x00000000070472ca */ /* 0x000fe200000e0000 */
[----:B------:R-:W-:-:S14]  /*30f0*/  BRA `(.L_x_105) ;  /* 0x0000000000087947 */ /* 0x000fdc0003800000 */
.L_x_106:
[----:B------:R-:W0:Y:S02]  /*3100*/  MUFU.RCP R5, R4 ;  /* 0x0000000400057308 */ /* 0x000e240000001000 */
[----:B0-----:R-:W-:-:S15]  /*3110*/  R2UR UR4, R5 ;  /* 0x00000000050472ca */ /* 0x001fde00000e0000 */
.L_x_105:
[----:B------:R-:W-:-:S04]  /*3120*/  IMAD.MOV.U32 R7, RZ, RZ, 0x0 ;  /* 0x00000000ff077424 */ /* 0x000fc800078e00ff */
[----:B------:R-:W-:Y:S05]  /*3130*/  RET.REL.NODEC R6 `(ttm_squeeze_batch_f32) ;  /* 0xffffffcc06b07950 */ /* 0x000fea0003c3ffff */
        .weak           $__internal_3_$__cuda_sm3x_div_rn_noftz_f32_slowpath
        .type           $__internal_3_$__cuda_sm3x_div_rn_noftz_f32_slowpath,@function
        .size           $__internal_3_$__cuda_sm3x_div_rn_noftz_f32_slowpath,(.L_x_119 - $__internal_3_$__cuda_sm3x_div_rn_noftz_f32_slowpath)
$__internal_3_$__cuda_sm3x_div_rn_noftz_f32_slowpath:
[----:B------:R-:W-:Y:S02]  /*3140*/  SHF.R.U32.HI R5, RZ, 0x17, R4 ;  /* 0x00000017ff057819 */ /* 0x000fe40000011604 */
[----:B------:R-:W-:Y:S02]  /*3150*/  MOV R7, R4 ;  /* 0x0000000400077202 */ /* 0x000fe40000000f00 */
[----:B------:R-:W-:-:S04]  /*3160*/  LOP3.LUT R5, R5, 0xff, RZ, 0xc0, !PT ;  /* 0x000000ff05057812 */ /* 0x000fc800078ec0ff */
[----:B------:R-:W-:-:S04]  /*3170*/  IADD3 R9, PT, PT, R5, -0x1, RZ ;  /* 0xffffffff05097810 */ /* 0x000fc80007ffe0ff */
[----:B------:R-:W-:-:S13]  /*3180*/  ISETP.GT.U32.OR P0, PT, R9, 0xfd, !PT ;  /* 0x000000fd0900780c */ /* 0x000fda0007f04470 */
[----:B------:R-:W-:Y:S01]  /*3190*/  @!P0 IMAD.MOV.U32 R8, RZ, RZ, RZ ;  /* 0x000000ffff088224 */ /* 0x000fe200078e00ff */
        /* <DEDUP_REMOVED lines=13> */
[----:B------:R-:W-:Y:S01]  /*3270*/  @P0 MOV R8, RZ ;  /* 0x000000ff00080202 */ /* 0x000fe20000000f00 */
[----:B------:R-:W-:Y:S01]  /*3280*/  @!P0 FFMA R7, R4, 1.84467440737095516160e+19, RZ ;  /* 0x5f80000004078823 */ /* 0x000fe200000000ff */
[----:B------:R-:W-:-:S07]  /*3290*/  @!P0 IMAD.MOV.U32 R8, RZ, RZ, -0x40 ;  /* 0xffffffc0ff088424 */ /* 0x000fce00078e00ff */
.L_x_107:
        /* <DEDUP_REMOVED lines=16> */
[----:B------:R-:W-:-:S05]  /*33a0*/  IADD3 R12, PT, PT, R7, R8, RZ ;  /* 0x00000008070c7210 */ /* 0x000fca0007ffe0ff */
[----:B------:R-:W-:-:S05]  /*33b0*/  VIADD R5, R12, 0xffffffff ;  /* 0xffffffff0c057836 */ /* 0x000fca0000000000 */
        /* <DEDUP_REMOVED lines=15> */
[----:B------:R-:W-:Y:S02]  /*34b0*/  IADD3 R10, PT, PT, R12, 0x20, RZ ;  /* 0x000000200c0a7810 */ /* 0x000fe40007ffe0ff */
[----:B------:R-:W-:-:S02]  /*34c0*/  LOP3.LUT R7, R7, 0x800000, RZ, 0xfc, !PT ;  /* 0x0080000007077812 */ /* 0x000fc400078efcff */
[----:B------:R-:W-:Y:S02]  /*34d0*/  IADD3 R9, PT, PT, -R12, RZ, RZ ;  /* 0x000000ff0c097210 */ /* 0x000fe40007ffe1ff */
[----:B------:R-:W-:Y:S02]  /*34e0*/  SHF.L.U32 R10, R7, R10, RZ ;  /* 0x0000000a070a7219 */ /* 0x000fe400000006ff */
[----:B------:R-:W-:Y:S02]  /*34f0*/  FSETP.NEU.FTZ.AND P0, PT, R5, R8, PT ;  /* 0x000000080500720b */ /* 0x000fe40003f1d000 */
[----:B------:R-:W-:Y:S02]  /*3500*/  SEL R8, R9, RZ, P2 ;  /* 0x000000ff09087207 */ /* 0x000fe40001000000 */
[----:B------:R-:W-:Y:S02]  /*3510*/  ISETP.NE.AND P1, PT, R10, RZ, P1 ;  /* 0x000000ff0a00720c */ /* 0x000fe40000f25270 */
[----:B------:R-:W-:-:S02]  /*3520*/  SHF.R.U32.HI R8, RZ, R8, R7 ;  /* 0x00000008ff087219 */ /* 0x000fc40000011607 */
[----:B------:R-:W-:Y:S02]  /*3530*/  PLOP3.LUT P0, PT, P0, P1, PT, 0xf8, 0x8f ;  /* 0x00000000008f781c */ /* 0x000fe40000703f70 */
[----:B------:R-:W-:Y:S02]  /*3540*/  SHF.R.U32.HI R10, RZ, 0x1, R8 ;  /* 0x00000001ff0a7819 */ /* 0x000fe40000011608 */
[----:B------:R-:W-:-:S04]  /*3550*/  SEL R5, RZ, 0x1, !P0 ;  /* 0x00000001ff057807 */ /* 0x000fc80004000000 */
[----:B------:R-:W-:-:S04]  /*3560*/  LOP3.LUT R5, R5, 0x1, R10, 0xf8, !PT ;  /* 0x0000000105057812 */ /* 0x000fc800078ef80a */
[----:B------:R-:W-:-:S05]  /*3570*/  LOP3.LUT R5, R5, R8, RZ, 0xc0, !PT ;  /* 0x0000000805057212 */ /* 0x000fca00078ec0ff */
[----:B------:R-:W-:-:S05]  /*3580*/  IMAD.IADD R5, R10, 0x1, R5 ;  /* 0x000000010a057824 */ /* 0x000fca00078e0205 */
[----:B------:R-:W-:Y:S01]  /*3590*/  LOP3.LUT R4, R5, R4, RZ, 0xfc, !PT ;  /* 0x0000000405047212 */ /* 0x000fe200078efcff */
[----:B------:R-:W-:Y:S06]  /*35a0*/  BRA `(.L_x_114) ;  /* 0x0000000000347947 */ /* 0x000fec0003800000 */
.L_x_113:
[----:B------:R-:W-:-:S04]  /*35b0*/  LOP3.LUT R4, R4, 0x80000000, RZ, 0xc0, !PT ;  /* 0x8000000004047812 */ /* 0x000fc800078ec0ff */
[----:B------:R-:W-:Y:S01]  /*35c0*/  LOP3.LUT R4, R4, 0x7f800000, RZ, 0xfc, !PT ;  /* 0x7f80000004047812 */ /* 0x000fe200078efcff */
[----:B------:R-:W-:Y:S06]  /*35d0*/  BRA `(.L_x_114) ;  /* 0x0000000000287947 */ /* 0x000fec0003800000 */
.L_x_112:
[----:B------:R-:W-:Y:S01]  /*35e0*/  LEA R4, R8, R4, 0x17 ;  /* 0x0000000408047211 */ /* 0x000fe200078eb8ff */
[----:B------:R-:W-:Y:S06]  /*35f0*/  BRA `(.L_x_114) ;  /* 0x0000000000207947 */ /* 0x000fec0003800000 */
.L_x_111:
[----:B------:R-:W-:-:S04]  /*3600*/  LOP3.LUT R4, R8, 0x80000000, R7, 0x48, !PT ;  /* 0x8000000008047812 */ /* 0x000fc800078e4807 */
[----:B------:R-:W-:Y:S01]  /*3610*/  LOP3.LUT R4, R4, 0x7f800000, RZ, 0xfc, !PT ;  /* 0x7f80000004047812 */ /* 0x000fe200078efcff */
[----:B------:R-:W-:Y:S06]  /*3620*/  BRA `(.L_x_114) ;  /* 0x0000000000147947 */ /* 0x000fec0003800000 */
.L_x_110:
[----:B------:R-:W-:Y:S01]  /*3630*/  LOP3.LUT R4, R8, 0x80000000, R7, 0x48, !PT ;  /* 0x8000000008047812 */ /* 0x000fe200078e4807 */
[----:B------:R-:W-:Y:S06]  /*3640*/  BRA `(.L_x_114) ;  /* 0x00000000000c7947 */ /* 0x000fec0003800000 */
.L_x_109:
[----:B------:R-:W0:Y:S01]  /*3650*/  MUFU.RSQ R4, -QNAN ;  /* 0xffc0000000047908 */ /* 0x000e220000001400 */
[----:B------:R-:W-:Y:S05]  /*3660*/  BRA `(.L_x_114) ;  /* 0x0000000000047947 */ /* 0x000fea0003800000 */
.L_x_108:
[----:B------:R-:W-:-:S07]  /*3670*/  FADD.FTZ R4, R4, 6 ;  /* 0x40c0000004047421 */ /* 0x000fce0000010000 */
.L_x_114:
[----:B------:R-:W-:-:S04]  /*3680*/  HFMA2 R7, -RZ, RZ, 0, 0 ;  /* 0x00000000ff077431 */ /* 0x000fc800000001ff */
[----:B0-----:R-:W-:Y:S05]  /*3690*/  RET.REL.NODEC R6 `(ttm_squeeze_batch_f32) ;  /* 0xffffffc806587950 */ /* 0x001fea0003c3ffff */
.L_x_115:
        /* <DEDUP_REMOVED lines=14> */
.L_x_119:


//--------------------- .nv.shared.ttm_squeeze_many_series_one_param_f32 --------------------------
	.section	.nv.shared.ttm_squeeze_many_series_one_param_f32,"aw",@nobits
	.sectionflags	@""
	.align	16
	.zero		1024


//--------------------- .nv.shared.reserved.0     --------------------------
	.section	.nv.shared.reserved.0,"aw",@nobits
	.weak		__nv_reservedSMEM_offset_0_alias
	.size		__nv_reservedSMEM_offset_0_alias, 0, 64
	.other		__nv_reservedSMEM_offset_0_alias,@"STO_CUDA_RESERVED_SHARED STV_DEFAULT"
__nv_reservedSMEM_offset_0_alias:
	.zero		0
	.zero		64


//--------------------- .nv.shared.ttm_squeeze_batch_f32 --------------------------
	.section	.nv.shared.ttm_squeeze_batch_f32,"aw",@nobits
	.sectionflags	@""
	.align	16
.nv.shared.ttm_squeeze_batch_f32:
	.zero		1040


//--------------------- .nv.constant0.ttm_squeeze_many_series_one_param_f32 --------------------------
	.section	.nv.constant0.ttm_squeeze_many_series_one_param_f32,"a",@progbits
	.sectionflags	@""
	.align	4
.nv.constant0.ttm_squeeze_many_series_one_param_f32:
	.zero		976


//--------------------- .nv.constant0.ttm_squeeze_batch_f32 --------------------------
	.section	.nv.constant0.ttm_squeeze_batch_f32,"a",@progbits
	.sectionflags	@""
	.align	4
.nv.constant0.ttm_squeeze_batch_f32:
	.zero		992


//--------------------- SYMBOLS --------------------------

	.type		.nv.reservedSmem.offset0,@object
	.size		.nv.reservedSmem.offset0,0x4
	.type		.nv.reservedSmem.cap,@object
	.size		.nv.reservedSmem.cap,0x4
